def gluon_tcgen05(
    a_ptr,
    b_ptr,
    c_ptr,
    M,
    N,
    K,
    stride_am,
    stride_bk,
    stride_cm,
    BLOCK_M: gl.constexpr,
    BLOCK_N: gl.constexpr,
    BLOCK_K: gl.constexpr,
    DTYPE: gl.constexpr,
    A_LAYOUT: gl.constexpr,
    B_LAYOUT: gl.constexpr,
    C_LAYOUT: gl.constexpr,
    B_SHAPE: gl.constexpr,
    TMEM_LAYOUT: gl.constexpr,
    TMEM_REG: gl.constexpr,
    TRANS_B: gl.constexpr,
    NUM_BUFFERS: gl.constexpr,
):
    a_desc = tma.make_tensor_descriptor(
        a_ptr, [M, K], [stride_am, 1], [BLOCK_M, BLOCK_K], A_LAYOUT
    )
    b_desc = tma.make_tensor_descriptor(
        b_ptr,
        [N, K] if TRANS_B else [K, N],
        [stride_bk, 1],
        B_SHAPE,
        B_LAYOUT,
    )
    c_desc = tma.make_tensor_descriptor(
        c_ptr, [M, N], [stride_cm, 1], [BLOCK_M, BLOCK_N], C_LAYOUT
    )

    a_bufs = gl.allocate_shared_memory(
        DTYPE, [NUM_BUFFERS, BLOCK_M, BLOCK_K], A_LAYOUT
    )
    b_bufs = gl.allocate_shared_memory(DTYPE, [NUM_BUFFERS] + B_SHAPE, B_LAYOUT)

    pid_m = gl.program_id(0)
    pid_n = gl.program_id(1)
    off_m = pid_m * BLOCK_M
    off_n = pid_n * BLOCK_N

    tma_bars = gl.allocate_shared_memory(
        gl.int64, [NUM_BUFFERS, 1], mbarrier.MBarrierLayout()
    )
    mma_bars = gl.allocate_shared_memory(
        gl.int64, [NUM_BUFFERS, 1], mbarrier.MBarrierLayout()
    )
    for i in gl.static_range(NUM_BUFFERS):
        mbarrier.init(tma_bars.index(i), count=1)
        mbarrier.init(mma_bars.index(i), count=1)

    acc_tmem = allocate_tensor_memory(gl.float32, [BLOCK_M, BLOCK_N], TMEM_LAYOUT)
    idx = 0
    phase = 0
    use_acc = False
    for k in range(0, K, BLOCK_K):
        a = a_bufs.index(idx)
        b = b_bufs.index(idx)
        tma_bar = tma_bars.index(idx)
        mma_bar = mma_bars.index(idx)
        mbarrier.expect(
            tma_bar, a_desc.block_type.nbytes + b_desc.block_type.nbytes
        )
        tma.async_copy_global_to_shared(a_desc, [off_m, k], tma_bar, a)
        tma.async_copy_global_to_shared(
            b_desc, [off_n, k] if TRANS_B else [k, off_n], tma_bar, b
        )
        mbarrier.wait(tma_bar, phase=phase)

        if TRANS_B:
            b = b.permute((1, 0))
        tcgen05_mma(a, b, acc_tmem, use_acc=use_acc)
        tcgen05_commit(mma_bar)
        mbarrier.wait(mma_bar, phase=phase)
        use_acc = True

        idx += 1
        if idx == NUM_BUFFERS:
            idx = 0
            phase ^= 1

    for i in gl.static_range(NUM_BUFFERS):
        mbarrier.invalidate(tma_bars.index(i))
        mbarrier.invalidate(mma_bars.index(i))

    acc = acc_tmem.load(TMEM_REG)
    c_smem = gl.allocate_shared_memory(DTYPE, [BLOCK_M, BLOCK_N], C_LAYOUT)
    c_smem.store(acc.to(DTYPE))
    fence_async_shared()
    tma.async_copy_shared_to_global(c_desc, [off_m, off_n], c_smem)
    tma.store_wait(pendings=0)

# config = {"BLOCK_K": 128, "BLOCK_M": 64, "BLOCK_N": 64, "arch": "sm_100", "dtype": "bf16", "num_buffers": 1, "num_warps": 8, "trans_b": 0}
# arch = sm_100


// ===== COMPILED SASS (sm_100a) =====

	.target	sm_100a

	.elftype	@"ET_EXEC"


//--------------------- .note.nv.tkinfo           --------------------------
	.section	.note.nv.tkinfo,"",@"SHT_NOTE"
	.sectionflags	@"SHF_NOTE_NV_TKINFO"
	.tkinfo
        /*0018*/ 	.word	0x00000081
        /*0030*/ 	.string	""
        /*0030*/ 	.string	"ptxas-blackwell"
        /*0030*/ 	.string	"Cuda compilation tools, release 12.9, V12.9.86"
        /*0030*/ 	.string	"Build cuda_12.9.r12.9/compiler.36037853_0"
        /*0030*/ 	.string	"-v  -suppress-debug-info  -lineinfo  -arch sm_100a "



//--------------------- .note.nv.cuver            --------------------------
	.section	.note.nv.cuver,"",@"SHT_NOTE"
	.sectionflags	@"SHF_NOTE_NV_CUVER"
        /*0018*/ 	.short	0x0001
        /*001a*/ 	.short	0x0064
        /*001c*/ 	.short	0x0001
        /*001e*/ 	.short	0x0000
        /*0020*/ 	.short	0x0001
        /*0022*/ 	.short	0x0000


//--------------------- .nv.info                  --------------------------
	.section	.nv.info,"",@"SHT_CUDA_INFO"
	.align	4


	//----- nvinfo : EIATTR_REGCOUNT
	.align		4
        /*0000*/ 	.byte	0x04, 0x2f
        /*0002*/ 	.short	(.L_4 - .L_3)
	.align		4
.L_3:
        /*0004*/ 	.word	index@(gluon_tcgen05)
        /*0008*/ 	.word	0x00000019


	//----- nvinfo : EIATTR_FRAME_SIZE
	.align		4
.L_4:
        /*000c*/ 	.byte	0x04, 0x11
        /*000e*/ 	.short	(.L_6 - .L_5)
	.align		4
.L_5:
        /*0010*/ 	.word	index@($__internal_2_$__cuda_sm10x_tcgen05_guardrail_trap_unallocated_columns_being_dealloced)
        /*0014*/ 	.word	0x00000000


	//----- nvinfo : EIATTR_FRAME_SIZE
	.align		4
.L_6:
        /*0018*/ 	.byte	0x04, 0x11
        /*001a*/ 	.short	(.L_8 - .L_7)
	.align		4
.L_7:
        /*001c*/ 	.word	index@($__internal_1_$__cuda_sm10x_tcgen05_guardrail_trap_phase_invalid_during_alloc)
        /*0020*/ 	.word	0x00000000


	//----- nvinfo : EIATTR_FRAME_SIZE
	.align		4
.L_8:
        /*0024*/ 	.byte	0x04, 0x11
        /*0026*/ 	.short	(.L_10 - .L_9)
	.align		4
.L_9:
        /*0028*/ 	.word	index@($__internal_0_$__cuda_sm10x_tcgen05_guardrail_trap_col_being_dealloced_not_returned_by_alloc)
        /*002c*/ 	.word	0x00000000


	//----- nvinfo : EIATTR_FRAME_SIZE
	.align		4
.L_10:
        /*0030*/ 	.byte	0x04, 0x11
        /*0032*/ 	.short	(.L_12 - .L_11)
	.align		4
.L_11:
        /*0034*/ 	.word	index@(gluon_tcgen05)
        /*0038*/ 	.word	0x00000000


	//----- nvinfo : EIATTR_MIN_STACK_SIZE
	.align		4
.L_12:
        /*003c*/ 	.byte	0x04, 0x12
        /*003e*/ 	.short	(.L_14 - .L_13)
	.align		4
.L_13:
        /*0040*/ 	.word	index@(gluon_tcgen05)
        /*0044*/ 	.word	0x00000000
.L_14:


//--------------------- .nv.info.gluon_tcgen05    --------------------------
	.section	.nv.info.gluon_tcgen05,"",@"SHT_CUDA_INFO"
	.sectionflags	@""
	.align	4


	//----- nvinfo : EIATTR_CUDA_API_VERSION
	.align		4
        /*0000*/ 	.byte	0x04, 0x37
        /*0002*/ 	.short	(.L_16 - .L_15)
.L_15:
        /*0004*/ 	.word	0x00000081


	//----- nvinfo : EIATTR_KPARAM_INFO
	.align		4
.L_16:
        /*0008*/ 	.byte	0x04, 0x17
        /*000a*/ 	.short	(.L_18 - .L_17)
.L_17:
        /*000c*/ 	.word	0x00000000
        /*0010*/ 	.short	0x000a
        /*0012*/ 	.short	0x0048
        /*0014*/ 	.byte	0x00, 0xf4, 0x21, 0x00


	//----- nvinfo : EIATTR_KPARAM_INFO
	.align		4
.L_18:
        /*0018*/ 	.byte	0x04, 0x17
        /*001a*/ 	.short	(.L_20 - .L_19)
.L_19:
        /*001c*/ 	.word	0x00000000
        /*0020*/ 	.short	0x0009
        /*0022*/ 	.short	0x0040
        /*0024*/ 	.byte	0x00, 0xf4, 0x21, 0x00


	//----- nvinfo : EIATTR_KPARAM_INFO
	.align		4
.L_20:
        /*0028*/ 	.byte	0x04, 0x17
        /*002a*/ 	.short	(.L_22 - .L_21)
.L_21:
        /*002c*/ 	.word	0x00000000
        /*0030*/ 	.short	0x0008
        /*0032*/ 	.short	0x0038
        /*0034*/ 	.byte	0x00, 0xf0, 0x21, 0x00


	//----- nvinfo : EIATTR_KPARAM_INFO
	.align		4
.L_22:
        /*0038*/ 	.byte	0x04, 0x17
        /*003a*/ 	.short	(.L_24 - .L_23)
.L_23:
        /*003c*/ 	.word	0x00000000
        /*0040*/ 	.short	0x0007
        /*0042*/ 	.short	0x0030
        /*0044*/ 	.byte	0x00, 0xf0, 0x21, 0x00


	//----- nvinfo : EIATTR_KPARAM_INFO
	.align		4
.L_24:
        /*0048*/ 	.byte	0x04, 0x17
        /*004a*/ 	.short	(.L_26 - .L_25)
.L_25:
        /*004c*/ 	.word	0x00000000
        /*0050*/ 	.short	0x0006
        /*0052*/ 	.short	0x0028
        /*0054*/ 	.byte	0x00, 0xf0, 0x21, 0x00


	//----- nvinfo : EIATTR_KPARAM_INFO
	.align		4
.L_26:
        /*0058*/ 	.byte	0x04, 0x17
        /*005a*/ 	.short	(.L_28 - .L_27)
.L_27:
        /*005c*/ 	.word	0x00000000
        /*0060*/ 	.short	0x0005
        /*0062*/ 	.short	0x0020
        /*0064*/ 	.byte	0x00, 0xf0, 0x11, 0x00


	//----- nvinfo : EIATTR_KPARAM_INFO
	.align		4
.L_28:
        /*0068*/ 	.byte	0x04, 0x17
        /*006a*/ 	.short	(.L_30 - .L_29)
.L_29:
        /*006c*/ 	.word	0x00000000
        /*0070*/ 	.short	0x0004
        /*0072*/ 	.short	0x001c
        /*0074*/ 	.byte	0x00, 0xf0, 0x11, 0x00


	//----- nvinfo : EIATTR_KPARAM_INFO
	.align		4
.L_30:
        /*0078*/ 	.byte	0x04, 0x17
        /*007a*/ 	.short	(.L_32 - .L_31)
.L_31:
        /*007c*/ 	.word	0x00000000
        /*0080*/ 	.short	0x0003
        /*0082*/ 	.short	0x0018
        /*0084*/ 	.byte	0x00, 0xf0, 0x11, 0x00


	//----- nvinfo : EIATTR_KPARAM_INFO
	.align		4
.L_32:
        /*0088*/ 	.byte	0x04, 0x17
        /*008a*/ 	.short	(.L_34 - .L_33)
.L_33:
        /*008c*/ 	.word	0x00000000
        /*0090*/ 	.short	0x0002
        /*0092*/ 	.short	0x0010
        /*0094*/ 	.byte	0x00, 0xf4, 0x21, 0x00


	//----- nvinfo : EIATTR_KPARAM_INFO
	.align		4
.L_34:
        /*0098*/ 	.byte	0x04, 0x17
        /*009a*/ 	.short	(.L_36 - .L_35)
.L_35:
        /*009c*/ 	.word	0x00000000
        /*00a0*/ 	.short	0x0001
        /*00a2*/ 	.short	0x0008
        /*00a4*/ 	.byte	0x00, 0xf4, 0x21, 0x00


	//----- nvinfo : EIATTR_KPARAM_INFO
	.align		4
.L_36:
        /*00a8*/ 	.byte	0x04, 0x17
        /*00aa*/ 	.short	(.L_38 - .L_37)
.L_37:
        /*00ac*/ 	.word	0x00000000
        /*00b0*/ 	.short	0x0000
        /*00b2*/ 	.short	0x0000
        /*00b4*/ 	.byte	0x00, 0xf4, 0x21, 0x00


	//----- nvinfo : EIATTR_AT_ENTRY_FRAGMENTS
	.align		4
.L_38:
        /*00b8*/ 	.byte	0x04, 0x4f
        /*00ba*/ 	.short	(.L_40 - .L_39)


	//   ....[0]....
.L_39:
        /*00bc*/ 	.word	0x00000004


	//----- nvinfo : EIATTR_RESERVED_SMEM_USED
	.align		4
.L_40:
        /*00c0*/ 	.byte	0x01, 0x41
	.zero		2


	//----- nvinfo : EIATTR_SPARSE_MMA_MASK
	.align		4
        /*00c4*/ 	.byte	0x03, 0x50
        /*00c6*/ 	.short	0x0000


	//----- nvinfo : EIATTR_TCGEN05_1CTA_USED
	.align		4
        /*00c8*/ 	.byte	0x01, 0x51
	.zero		2


	//----- nvinfo : EIATTR_MAXREG_COUNT
	.align		4
        /*00cc*/ 	.byte	0x03, 0x1b
        /*00ce*/ 	.short	0x00ff


	//----- nvinfo : EIATTR_NUM_BARRIERS
	.align		4
        /*00d0*/ 	.byte	0x02, 0x4c
        /*00d2*/ 	.byte	0x01
	.zero		1


	//----- nvinfo : EIATTR_INT_WARP_WIDE_INSTR_OFFSETS
	.align		4
        /*00d4*/ 	.byte	0x04, 0x31
        /*00d6*/ 	.short	(.L_42 - .L_41)


	//   ....[0]....
.L_41:
        /*00d8*/ 	.word	0x00001730


	//   ....[1]....
        /*00dc*/ 	.word	0x00001750


	//   ....[2]....
        /*00e0*/ 	.word	0x000017d0


	//   ....[3]....
        /*00e4*/ 	.word	0x000018f0


	//   ....[4]....
        /*00e8*/ 	.word	0x00001960


	//   ....[5]....
        /*00ec*/ 	.word	0x00001970


	//   ....[6]....
        /*00f0*/ 	.word	0x00001980


	//   ....[7]....
        /*00f4*/ 	.word	0x00001d40


	//   ....[8]....
        /*00f8*/ 	.word	0x00001d50


	//   ....[9]....
        /*00fc*/ 	.word	0x00001e90


	//   ....[10]....
        /*0100*/ 	.word	0x00001ee0


	//   ....[11]....
        /*0104*/ 	.word	0x00001ef0


	//   ....[12]....
        /*0108*/ 	.word	0x00001f30


	//   ....[13]....
        /*010c*/ 	.word	0x00002180


	//   ....[14]....
        /*0110*/ 	.word	0x00002190


	//   ....[15]....
        /*0114*/ 	.word	0x00002410


	//   ....[16]....
        /*0118*/ 	.word	0x00002420


	//   ....[17]....
        /*011c*/ 	.word	0x000026e0


	//   ....[18]....
        /*0120*/ 	.word	0x00002730


	//----- nvinfo : EIATTR_COOP_GROUP_MASK_REGIDS
	.align		4
.L_42:
        /*0124*/ 	.byte	0x04, 0x29
        /*0126*/ 	.short	(.L_44 - .L_43)


	//   ....[0]....
.L_43:
        /*0128*/ 	.word	0xffffffff


	//   ....[1]....
        /*012c*/ 	.word	0xffffffff


	//   ....[2]....
        /*0130*/ 	.word	0xffffffff


	//   ....[3]....
        /*0134*/ 	.word	0xffffffff


	//   ....[4]....
        /*0138*/ 	.word	0xffffffff


	//   ....[5]....
        /*013c*/ 	.word	0xffffffff


	//   ....[6]....
        /*0140*/ 	.word	0xffffffff


	//   ....[7]....
        /*0144*/ 	.word	0xffffffff


	//   ....[8]....
        /*0148*/ 	.word	0xffffffff


	//   ....[9]....
        /*014c*/ 	.word	0xffffffff


	//----- nvinfo : EIATTR_COOP_GROUP_INSTR_OFFSETS
	.align		4
.L_44:
        /*0150*/ 	.byte	0x04, 0x28
        /*0152*/ 	.short	(.L_46 - .L_45)


	//   ....[0]....
.L_45:
        /*0154*/ 	.word	0x00000050


	//   ....[1]....
        /*0158*/ 	.word	0x00000310


	//   ....[2]....
        /*015c*/ 	.word	0x00000500


	//   ....[3]....
        /*0160*/ 	.word	0x000009c0


	//   ....[4]....
        /*0164*/ 	.word	0x00000b00


	//   ....[5]....
        /*0168*/ 	.word	0x00000fb0


	//   ....[6]....
        /*016c*/ 	.word	0x000010f0


	//   ....[7]....
        /*0170*/ 	.word	0x000015e0


	//   ....[8]....
        /*0174*/ 	.word	0x00002570


	//   ....[9]....
        /*0178*/ 	.word	0x000027e0


	//----- nvinfo : EIATTR_VRC_CTA_INIT_COUNT
	.align		4
.L_46:
        /*017c*/ 	.byte	0x02, 0x4a
        /*017e*/ 	.byte	0x80
	.zero		1


	//----- nvinfo : EIATTR_MBARRIER_INSTR_OFFSETS
	.align		4
        /*0180*/ 	.byte	0x04, 0x39
        /*0182*/ 	.short	(.L_48 - .L_47)


	//   ....[0]....
.L_47:
        /*0184*/ 	.word	0x000017f0
        /*0188*/ 	.word	0x000000ff
        /*018c*/ 	.word	0x00008000
        /*0190*/ 	.short	0x0100
        /*0192*/ 	.byte	0x08
	.zero		1


	//   ....[1]....
        /*0194*/ 	.word	0x00001800
        /*0198*/ 	.word	0x000000ff
        /*019c*/ 	.word	0x00008010
        /*01a0*/ 	.short	0x0100
        /*01a2*/ 	.byte	0x08
	.zero		1


	//   ....[2]....
        /*01a4*/ 	.word	0x00001b40
        /*01a8*/ 	.word	0x000000ff
        /*01ac*/ 	.word	0x00008000
        /*01b0*/ 	.short	0x010a
        /*01b2*/ 	.byte	0x08
	.zero		1


	//   ....[3]....
        /*01b4*/ 	.word	0x00001da0
        /*01b8*/ 	.word	0x000000ff
        /*01bc*/ 	.word	0x00008010
        /*01c0*/ 	.short	0x010a
        /*01c2*/ 	.byte	0x08
	.zero		1


	//   ....[4]....
        /*01c4*/ 	.word	0x00001fa0
        /*01c8*/ 	.word	0x000000ff
        /*01cc*/ 	.word	0x00008000
        /*01d0*/ 	.short	0x010a
        /*01d2*/ 	.byte	0x08
	.zero		1


	//   ....[5]....
        /*01d4*/ 	.word	0x000021d0
        /*01d8*/ 	.word	0x000000ff
        /*01dc*/ 	.word	0x00008010
        /*01e0*/ 	.short	0x010a
        /*01e2*/ 	.byte	0x08
	.zero		1


	//   ....[6]....
        /*01e4*/ 	.word	0x00002260
        /*01e8*/ 	.word	0x000000ff
        /*01ec*/ 	.word	0x00008000
        /*01f0*/ 	.short	0x0108
        /*01f2*/ 	.byte	0x08
	.zero		1


	//   ....[7]....
        /*01f4*/ 	.word	0x00002270
        /*01f8*/ 	.word	0x000000ff
        /*01fc*/ 	.word	0x00008010
        /*0200*/ 	.short	0x0108
        /*0202*/ 	.byte	0x08
	.zero		1


	//   ....[8]....
        /*0204*/ 	.word	0x00002800
        /*0208*/ 	.word	0x000000ff
        /*020c*/ 	.word	0x00008000
        /*0210*/ 	.short	0x010a
        /*0212*/ 	.byte	0x08
	.zero		1


	//   ....[9]....
        /*0214*/ 	.word	0x00002830
        /*0218*/ 	.word	0x000000ff
        /*021c*/ 	.word	0x00008010
        /*0220*/ 	.short	0x010a
        /*0222*/ 	.byte	0x08
	.zero		1


	//   ....[10]....
        /*0224*/ 	.word	0x00002860
        /*0228*/ 	.word	0x000000ff
        /*022c*/ 	.word	0x00008000
        /*0230*/ 	.short	0x010a
        /*0232*/ 	.byte	0x08
	.zero		1


	//   ....[11]....
        /*0234*/ 	.word	0x00002890
        /*0238*/ 	.word	0x000000ff
        /*023c*/ 	.word	0x00008010
        /*0240*/ 	.short	0x010a
        /*0242*/ 	.byte	0x08
	.zero		1


	//----- nvinfo : EIATTR_NUM_MBARRIERS
	.align		4
.L_48:
        /*0244*/ 	.byte	0x03, 0x38
        /*0246*/ 	.short	0x0002


	//----- nvinfo : EIATTR_EXIT_INSTR_OFFSETS
	.align		4
        /*0248*/ 	.byte	0x04, 0x1c
        /*024a*/ 	.short	(.L_50 - .L_49)


	//   ....[0]....
.L_49:
        /*024c*/ 	.word	0x000027f0


	//----- nvinfo : EIATTR_REQNTID
	.align		4
.L_50:
        /*0250*/ 	.byte	0x04, 0x10
        /*0252*/ 	.short	(.L_52 - .L_51)
.L_51:
        /*0254*/ 	.word	0x00000100
        /*0258*/ 	.word	0x00000001
        /*025c*/ 	.word	0x00000001


	//----- nvinfo : EIATTR_CRS_STACK_SIZE
	.align		4
.L_52:
        /*0260*/ 	.byte	0x04, 0x1e
        /*0262*/ 	.short	(.L_54 - .L_53)
.L_53:
        /*0264*/ 	.word	0x00000000


	//----- nvinfo : EIATTR_CBANK_PARAM_SIZE
	.align		4
.L_54:
        /*0268*/ 	.byte	0x03, 0x19
        /*026a*/ 	.short	0x0050


	//----- nvinfo : EIATTR_PARAM_CBANK
	.align		4
        /*026c*/ 	.byte	0x04, 0x0a
        /*026e*/ 	.short	(.L_56 - .L_55)
	.align		4
.L_55:
        /*0270*/ 	.word	index@(.nv.constant0.gluon_tcgen05)
        /*0274*/ 	.short	0x0380
        /*0276*/ 	.short	0x0050


	//----- nvinfo : EIATTR_SW_WAR
	.align		4
.L_56:
        /*0278*/ 	.byte	0x04, 0x36
        /*027a*/ 	.short	(.L_58 - .L_57)
.L_57:
        /*027c*/ 	.word	0x00000008
.L_58:


//--------------------- .nv.compat                --------------------------
	.section	.nv.compat,"",@"SHT_CUDA_COMPAT_INFO"
	.align	4
        /*0000*/ 	.byte	0x02, 0x02, 0x02, 0x00, 0x02, 0x05, 0x05, 0x00, 0x02, 0x03, 0x03, 0x00, 0x02, 0x06, 0x01, 0x00


//--------------------- .nv.callgraph             --------------------------
	.section	.nv.callgraph,"",@"SHT_CUDA_CALLGRAPH"
	.align	4
	.sectionentsize	8
	.align		4
        /*0000*/ 	.word	0x00000000
	.align		4
        /*0004*/ 	.word	0xffffffff
	.align		4
        /*0008*/ 	.word	0x00000000
	.align		4
        /*000c*/ 	.word	0xfffffffe
	.align		4
        /*0010*/ 	.word	0x00000000
	.align		4
        /*0014*/ 	.word	0xfffffffd
	.align		4
        /*0018*/ 	.word	0x00000000
	.align		4
        /*001c*/ 	.word	0xfffffffc


//--------------------- .text.gluon_tcgen05       --------------------------
	.section	.text.gluon_tcgen05,"ax",@progbits
	.align	128
        .global         gluon_tcgen05
        .type           gluon_tcgen05,@function
        .size           gluon_tcgen05,(.L_x_73 - gluon_tcgen05)
        .other          gluon_tcgen05,@"STO_CUDA_ENTRY STV_DEFAULT"
gluon_tcgen05:
.text.gluon_tcgen05:
[----:B------:R-:W1:Y:S01]  /*0000*/  LDC R1, c[0x0][0x37c] ;  /* 0x0000df00ff017b82 */ /* 0x000e620000000800 */
[----:B------:R-:W2:Y:S02]  /*0010*/  S2R R0, SR_TID.X ;  /* 0x0000000000007919 */ /* 0x000ea40000002100 */
[----:B--2---:R-:W-:-:S13]  /*0020*/  ISETP.GE.U32.AND P2, PT, R0, 0x20, PT ;  /* 0x000000200000780c */ /* 0x004fda0003f46070 */
[----:B------:R-:W-:Y:S05]  /*0030*/  @P2 BRA `(.L_x_0) ;  /* 0x0000000000b82947 */ /* 0x000fea0003800000 */
[----:B------:R-:W2:Y:S01]  /*0040*/  S2UR UR6, SR_CgaCtaId ;  /* 0x00000000000679c3 */ /* 0x000ea20000008800 */
[----:B------:R-:W-:Y:S01]  /*0050*/  NOP ;  /* 0x0000000000007918 */ /* 0x000fe20000000000 */
[----:B------:R-:W-:Y:S02]  /*0060*/  UMOV UR4, 0x40 ;  /* 0x0000004000047882 */ /* 0x000fe40000000000 */
[----:B--2---:R-:W-:-:S09]  /*0070*/  ULEA UR4, UR6, UR4, 0x18 ;  /* 0x0000000406047291 */ /* 0x004fd2000f8ec0ff */
[----:B------:R-:W2:Y:S01]  /*0080*/  LDS.U8 R2, [UR4] ;  /* 0x00000004ff027984 */ /* 0x000ea20008000000 */
[----:B------:R-:W-:Y:S02]  /*0090*/  UMOV UR4, 0x400 ;  /* 0x0000040000047882 */ /* 0x000fe40000000000 */
[----:B------:R-:W-:Y:S01]  /*00a0*/  ULEA UR4, UR6, UR4, 0x18 ;  /* 0x0000000406047291 */ /* 0x000fe2000f8ec0ff */
[----:B--2---:R-:W-:-:S13]  /*00b0*/  ISETP.NE.AND P0, PT, R2, RZ, PT ;  /* 0x000000ff0200720c */ /* 0x004fda0003f05270 */
[----:B------:R-:W-:Y:S05]  /*00c0*/  @P0 BRA `(.L_x_1) ;  /* 0x00000000007c0947 */ /* 0x000fea0003800000 */
[----:B------:R-:W-:-:S13]  /*00d0*/  ELECT P0, URZ, PT ;  /* 0x0000000000ff782f */ /* 0x000fda0003800000 */
[----:B------:R-:W-:Y:S05]  /*00e0*/  @!P0 BRA `(.L_x_2) ;  /* 0x0000000000848947 */ /* 0x000fea0003800000 */
[----:B------:R-:W-:Y:S01]  /*00f0*/  UMOV UR5, 0x2 ;  /* 0x0000000200057882 */ /* 0x000fe20000000000 */
[----:B------:R-:W-:Y:S02]  /*0100*/  IMAD.MOV.U32 R5, RZ, RZ, 0x1 ;  /* 0x00000001ff057424 */ /* 0x000fe400078e00ff */
[----:B------:R-:W-:Y:S02]  /*0110*/  IMAD.MOV.U32 R3, RZ, RZ, 0x3 ;  /* 0x00000003ff037424 */ /* 0x000fe400078e00ff */
[----:B------:R-:W-:Y:S04]  /*0120*/  DEPBAR.LE SB2, 0x36 ;  /* 0x0000ad800000791a */ /* 0x000fe80000000000 */
[----:B------:R-:W2:Y:S02]  /*0130*/  UTCATOMSWS.FIND_AND_SET.ALIGN UP0, UR5, UR5 ;  /* 0x00000005000575e3 */ /* 0x000ea40008000800 */
[----:B--2---:R-:W-:-:S04]  /*0140*/  PLOP3.LUT P0, PT, PT, PT, UP0, 0x80, 0x8 ;  /* 0x000000000008781c */ /* 0x004fc80003f0f008 */
[----:B------:R-:W-:-:S04]  /*0150*/  SEL R2, RZ, 0xffffffff, !P0 ;  /* 0xffffffffff027807 */ /* 0x000fc80004000000 */
[----:B------:R-:W-:Y:S01]  /*0160*/  ISETP.NE.AND P0, PT, R2, RZ, PT ;  /* 0x000000ff0200720c */ /* 0x000fe20003f05270 */
[----:B------:R-:W-:-:S12]  /*0170*/  IMAD.U32 R2, RZ, RZ, UR5 ;  /* 0x00000005ff027e24 */ /* 0x000fd8000f8e00ff */
[----:B------:R-:W-:Y:S05]  /*0180*/  @P0 BRA `(.L_x_3) ;  /* 0x0000000000240947 */ /* 0x000fea0003800000 */
.L_x_4:
[----:B------:R-:W-:Y:S05]  /*0190*/  NANOSLEEP 0x64 ;  /* 0x000000640000795d */ /* 0x000fea0003800000 */
[----:B------:R-:W-:-:S05]  /*01a0*/  UMOV UR5, 0x2 ;  /* 0x0000000200057882 */ /* 0x000fca0000000000 */
[----:B------:R-:W-:Y:S04]  /*01b0*/  DEPBAR.LE SB2, 0x36 ;  /* 0x0000ad800000791a */ /* 0x000fe80000000000 */
[----:B------:R-:W2:Y:S02]  /*01c0*/  UTCATOMSWS.FIND_AND_SET.ALIGN UP0, UR5, UR5 ;  /* 0x00000005000575e3 */ /* 0x000ea40008000800 */
[----:B--2---:R-:W-:-:S04]  /*01d0*/  PLOP3.LUT P0, PT, PT, PT, UP0, 0x80, 0x8 ;  /* 0x000000000008781c */ /* 0x004fc80003f0f008 */
[----:B------:R-:W-:-:S04]  /*01e0*/  SEL R2, RZ, 0xffffffff, !P0 ;  /* 0xffffffffff027807 */ /* 0x000fc80004000000 */
[----:B------:R-:W-:Y:S01]  /*01f0*/  ISETP.NE.AND P0, PT, R2, RZ, PT ;  /* 0x000000ff0200720c */ /* 0x000fe20003f05270 */
[----:B------:R-:W-:-:S12]  /*0200*/  IMAD.U32 R2, RZ, RZ, UR5 ;  /* 0x00000005ff027e24 */ /* 0x000fd8000f8e00ff */
[----:B------:R-:W-:Y:S05]  /*0210*/  @!P0 BRA `(.L_x_4) ;  /* 0xfffffffc00dc8947 */ /* 0x000fea000383ffff */
.L_x_3:
[C---:B------:R-:W-:Y:S01]  /*0220*/  VIADD R4, R2.reuse, 0x10 ;  /* 0x0000001002047836 */ /* 0x040fe20000000000 */
[----:B------:R-:W-:Y:S01]  /*0230*/  UMOV UR5, 0x50 ;  /* 0x0000005000057882 */ /* 0x000fe20000000000 */
[----:B------:R-:W-:Y:S01]  /*0240*/  SHF.L.U32 R3, R3, R2, RZ ;  /* 0x0000000203037219 */ /* 0x000fe200000006ff */
[----:B------:R-:W-:Y:S01]  /*0250*/  ULEA UR5, UR6, UR5, 0x18 ;  /* 0x0000000506057291 */ /* 0x000fe2000f8ec0ff */
[----:B------:R-:W-:Y:S01]  /*0260*/  IMAD.SHL.U32 R2, R2, 0x20, RZ ;  /* 0x0000002002027824 */ /* 0x000fe200078e00ff */
[----:B------:R-:W-:-:S04]  /*0270*/  SHF.L.U32 R4, R5, R4, RZ ;  /* 0x0000000405047219 */ /* 0x000fc800000006ff */
[----:B------:R-:W-:-:S05]  /*0280*/  LOP3.LUT R3, R4, R3, RZ, 0xfc, !PT ;  /* 0x0000000304037212 */ /* 0x000fca00078efcff */
[----:B------:R2:W-:Y:S04]  /*0290*/  ATOMS.OR RZ, [UR5], R3 ;  /* 0x00000003ffff798c */ /* 0x0005e8000b000005 */
[----:B------:R2:W-:Y:S01]  /*02a0*/  STS [UR4], R2 ;  /* 0x00000002ff007988 */ /* 0x0005e20008000804 */
[----:B------:R-:W-:Y:S05]  /*02b0*/  BRA `(.L_x_2) ;  /* 0x0000000000107947 */ /* 0x000fea0003800000 */
.L_x_1:
[----:B------:R-:W-:Y:S01]  /*02c0*/  IMAD.MOV.U32 R3, RZ, RZ, -0x1 ;  /* 0xffffffffff037424 */ /* 0x000fe200078e00ff */
[----:B------:R-:W-:-:S04]  /*02d0*/  MOV R2, 0x300 ;  /* 0x0000030000027802 */ /* 0x000fc80000000f00 */
[----:B------:R2:W-:Y:S03]  /*02e0*/  STS [UR4], R3 ;  /* 0x00000003ff007988 */ /* 0x0005e60008000804 */
[----:B-12---:R-:W-:Y:S05]  /*02f0*/  CALL.REL.NOINC `($__internal_1_$__cuda_sm10x_tcgen05_guardrail_trap_phase_invalid_during_alloc) ;  /* 0x00000024007c7944 */ /* 0x006fea0003c00000 */
.L_x_2:
[----:B------:R-:W-:Y:S05]  /*0300*/  WARPSYNC.ALL ;  /* 0x0000000000007948 */ /* 0x000fea0003800000 */
[----:B------:R-:W-:Y:S01]  /*0310*/  NOP ;  /* 0x0000000000007918 */ /* 0x000fe20000000000 */
.L_x_0:
[----:B------:R-:W3:Y:S08]  /*0320*/  S2UR UR4, SR_CgaCtaId ;  /* 0x00000000000479c3 */ /* 0x000ef00000008800 */
[----:B------:R-:W-:Y:S01]  /*0330*/  BAR.SYNC.DEFER_BLOCKING 0x0 ;  /* 0x0000000000007b1d */ /* 0x000fe20000010000 */
[----:B------:R-:W-:-:S05]  /*0340*/  LOP3.LUT R20, R0, 0xff, RZ, 0xc0, !PT ;  /* 0x000000ff00147812 */ /* 0x000fca00078ec0ff */
[----:B------:R-:W-:Y:S02]  /*0350*/  UMOV UR8, 0x400 ;  /* 0x0000040000087882 */ /* 0x000fe40000000000 */
[----:B--2---:R-:W2:Y:S08]  /*0360*/  LDC R3, c[0x0][0x398] ;  /* 0x0000e600ff037b82 */ /* 0x004eb00000000800 */
[----:B------:R-:W4:Y:S01]  /*0370*/  LDC R6, c[0x0][0x3a0] ;  /* 0x0000e800ff067b82 */ /* 0x000f220000000800 */
[----:B---3--:R-:W-:-:S07]  /*0380*/  ULEA UR8, UR4, UR8, 0x18 ;  /* 0x0000000804087291 */ /* 0x008fce000f8ec0ff */
[----:B------:R-:W3:Y:S02]  /*0390*/  S2UR UR26, SR_CTAID.Y ;  /* 0x00000000001a79c3 */ /* 0x000ee40000002600 */
[----:B------:R-:W5:Y:S06]  /*03a0*/  LDS R4, [UR8] ;  /* 0x00000008ff047984 */ /* 0x000f6c0008000800 */
[----:B------:R-:W-:Y:S06]  /*03b0*/  BAR.SYNC.DEFER_BLOCKING 0x0 ;  /* 0x0000000000007b1d */ /* 0x000fec0000010000 */
[----:B------:R-:W-:Y:S05]  /*03c0*/  @P2 BRA `(.L_x_5) ;  /* 0x0000000000182947 */ /* 0x000fea0003800000 */
[----:B------:R-:W-:Y:S01]  /*03d0*/  ELECT P0, URZ, PT ;  /* 0x0000000000ff782f */ /* 0x000fe20003800000 */
[----:B------:R-:W-:Y:S01]  /*03e0*/  IMAD.MOV.U32 R2, RZ, RZ, 0x1 ;  /* 0x00000001ff027424 */ /* 0x000fe200078e00ff */
[----:B------:R-:W-:Y:S01]  /*03f0*/  UMOV UR5, 0x40 ;  /* 0x0000004000057882 */ /* 0x000fe20000000000 */
[----:B------:R-:W-:Y:S01]  /*0400*/  UVIRTCOUNT.DEALLOC.SMPOOL 0x80 ;  /* 0x000000800000784c */ /* 0x000fe20000000000 */
[----:B------:R-:W-:-:S09]  /*0410*/  ULEA UR5, UR4, UR5, 0x18 ;  /* 0x0000000504057291 */ /* 0x000fd2000f8ec0ff */
[----:B------:R5:W-:Y:S03]  /*0420*/  @P0 STS.U8 [UR5], R2 ;  /* 0x00000002ff000988 */ /* 0x000be60008000005 */
.L_x_5:
[----:B------:R-:W5:Y:S01]  /*0430*/  S2UR UR4, SR_CTAID.Z ;  /* 0x00000000000479c3 */ /* 0x000f620000002700 */
[----:B------:R-:W4:Y:S01]  /*0440*/  LDCU UR5, c[0x0][0x370] ;  /* 0x00006e00ff0577ac */ /* 0x000f220008000800 */
[C---:B------:R-:W-:Y:S01]  /*0450*/  ISETP.GE.U32.AND P0, PT, R20.reuse, 0x20, PT ;  /* 0x000000201400780c */ /* 0x040fe20003f06070 */
[----:B--2--5:R-:W-:Y:S01]  /*0460*/  VIADD R2, R3, 0xffffffff ;  /* 0xffffffff03027836 */ /* 0x024fe20000000000 */
[C---:B------:R-:W-:Y:S01]  /*0470*/  ISETP.NE.U32.AND P3, PT, R20.reuse, RZ, PT ;  /* 0x000000ff1400720c */ /* 0x040fe20003f65070 */
[----:B------:R-:W2:Y:S01]  /*0480*/  LDCU UR6, c[0x0][0x374] ;  /* 0x00006e80ff0677ac */ /* 0x000ea20008000800 */
[----:B------:R-:W-:Y:S01]  /*0490*/  LEA R7, R20, UR8, 0x2 ;  /* 0x0000000814077c11 */ /* 0x000fe2000f8e10ff */
[----:B----4-:R-:W-:Y:S01]  /*04a0*/  VIADD R11, R6, 0xffffffff ;  /* 0xffffffff060b7836 */ /* 0x010fe20000000000 */
[----:B------:R-:W4:Y:S01]  /*04b0*/  S2UR UR31, SR_CTAID.X ;  /* 0x00000000001f79c3 */ /* 0x000f220000002500 */
[----:B------:R-:W5:Y:S01]  /*04c0*/  LDCU.64 UR12, c[0x0][0x3c0] ;  /* 0x00007800ff0c77ac */ /* 0x000f620008000a00 */
[----:B------:R-:W-:Y:S01]  /*04d0*/  R2UR UR32, R4 ;  /* 0x00000000042072ca */ /* 0x000fe200000e0000 */
[----:B------:R-:W-:Y:S04]  /*04e0*/  BSSY.RECONVERGENT B0, `(.L_x_6) ;  /* 0x0000011000007945 */ /* 0x000fe80003800200 */
[----:B------:R3:W-:Y:S01]  /*04f0*/  @!P0 STS [R7], RZ ;  /* 0x000000ff07008388 */ /* 0x0007e20000000800 */
[----:B------:R-:W-:-:S03]  /*0500*/  NOP ;  /* 0x0000000000007918 */ /* 0x000fc60000000000 */
[----:B------:R3:W-:Y:S02]  /*0510*/  @!P3 STS [UR8+0x24], R2 ;  /* 0x00002402ff00b988 */ /* 0x0007e40008000808 */
[----:B--23--:R-:W-:Y:S02]  /*0520*/  UIMAD UR4, UR4, UR6, UR26 ;  /* 0x00000006040472a4 */ /* 0x00cfe4000f8e021a */
[----:B------:R2:W-:Y:S02]  /*0530*/  @!P3 STS [UR8+0x20], R11 ;  /* 0x0000200bff00b988 */ /* 0x0005e40008000808 */
[----:B----4-:R-:W-:-:S04]  /*0540*/  UIMAD UR4, UR4, UR5, UR31 ;  /* 0x00000005040472a4 */ /* 0x010fc8000f8e021f */
[----:B------:R-:W-:-:S04]  /*0550*/  UIMAD UR4, UR4, 0x180, URZ ;  /* 0x00000180040478a4 */ /* 0x000fc8000f8e02ff */
[----:B-----5:R-:W-:-:S04]  /*0560*/  UIADD3 UR10, UP0, UPT, UR4, UR12, URZ ;  /* 0x0000000c040a7290 */ /* 0x020fc8000ff1e0ff */
[----:B------:R-:W-:Y:S01]  /*0570*/  ULEA.HI.X.SX32 UR11, UR4, UR13, 0x1, UP0 ;  /* 0x0000000d040b7291 */ /* 0x000fe200080f0eff */
[----:B--2---:R-:W-:Y:S11]  /*0580*/  @P3 BRA `(.L_x_7) ;  /* 0x0000000000183947 */ /* 0x004ff60003800000 */
[----:B------:R-:W2:Y:S01]  /*0590*/  LDS R3, [UR8+0x8] ;  /* 0x00000808ff037984 */ /* 0x000ea20008000800 */
[----:B------:R-:W3:Y:S01]  /*05a0*/  LDC.64 R8, c[0x0][0x380] ;  /* 0x0000e000ff087b82 */ /* 0x000ee20000000a00 */
[----:B------:R-:W-:Y:S02]  /*05b0*/  IMAD.MOV.U32 R4, RZ, RZ, 0x70 ;  /* 0x00000070ff047424 */ /* 0x000fe400078e00ff */
[----:B---3--:R3:W-:Y:S03]  /*05c0*/  STS.64 [UR8], R8 ;  /* 0x00000008ff007988 */ /* 0x0087e60008000a08 */
[----:B--2---:R-:W-:-:S05]  /*05d0*/  LOP3.LUT R3, R3, 0x10, R4, 0xd8, !PT ;  /* 0x0000001003037812 */ /* 0x004fca00078ed804 */
[----:B------:R3:W-:Y:S02]  /*05e0*/  STS [UR8+0x8], R3 ;  /* 0x00000803ff007988 */ /* 0x0007e40008000808 */
.L_x_7:
[----:B------:R-:W-:Y:S05]  /*05f0*/  BSYNC.RECONVERGENT B0 ;  /* 0x0000000000007941 */ /* 0x000fea0003800200 */
.L_x_6:
[----:B------:R-:W-:Y:S04]  /*0600*/  BSSY.RECONVERGENT B0, `(.L_x_8) ;  /* 0x000000a000007945 */ /* 0x000fe80003800200 */
[----:B------:R-:W-:Y:S05]  /*0610*/  @P3 BRA `(.L_x_9) ;  /* 0x0000000000203947 */ /* 0x000fea0003800000 */
[----:B---3--:R-:W2:Y:S01]  /*0620*/  LDS R3, [UR8+0x34] ;  /* 0x00003408ff037984 */ /* 0x008ea20008000800 */
[----:B------:R-:W-:Y:S02]  /*0630*/  IMAD.MOV.U32 R4, RZ, RZ, 0x3f000000 ;  /* 0x3f000000ff047424 */ /* 0x000fe400078e00ff */
[----:B------:R-:W-:Y:S01]  /*0640*/  @!P3 IMAD.MOV.U32 R5, RZ, RZ, 0x3f ;  /* 0x0000003fff05b424 */ /* 0x000fe200078e00ff */
[----:B------:R-:W3:Y:S02]  /*0650*/  @!P3 LDS R8, [UR8+0x38] ;  /* 0x00003808ff08b984 */ /* 0x000ee40008000800 */
[----:B--2---:R-:W-:Y:S02]  /*0660*/  LOP3.LUT R3, R3, 0xff000000, R4, 0xb8, !PT ;  /* 0xff00000003037812 */ /* 0x004fe400078eb804 */
[----:B---3--:R-:W-:-:S03]  /*0670*/  @!P3 LOP3.LUT R4, R8, 0xff, R5, 0xb8, !PT ;  /* 0x000000ff0804b812 */ /* 0x008fc600078eb805 */
[----:B------:R2:W-:Y:S04]  /*0680*/  STS [UR8+0x34], R3 ;  /* 0x00003403ff007988 */ /* 0x0005e80008000808 */
[----:B------:R2:W-:Y:S02]  /*0690*/  @!P3 STS [UR8+0x38], R4 ;  /* 0x00003804ff00b988 */ /* 0x0005e40008000808 */
.L_x_9:
[----:B------:R-:W-:Y:S05]  /*06a0*/  BSYNC.RECONVERGENT B0 ;  /* 0x0000000000007941 */ /* 0x000fea0003800200 */
.L_x_8:
[----:B------:R-:W-:Y:S04]  /*06b0*/  BSSY.RECONVERGENT B0, `(.L_x_10) ;  /* 0x000000e000007945 */ /* 0x000fe80003800200 */
[----:B------:R-:W-:Y:S05]  /*06c0*/  @P3 BRA `(.L_x_11) ;  /* 0x0000000000303947 */ /* 0x000fea0003800000 */
[----:B--2---:R-:W2:Y:S01]  /*06d0*/  LDS R4, [UR8+0x34] ;  /* 0x00003408ff047984 */ /* 0x004ea20008000800 */
[----:B------:R-:W4:Y:S03]  /*06e0*/  LDC.64 R12, c[0x0][0x3a8] ;  /* 0x0000ea00ff0c7b82 */ /* 0x000f260000000a00 */
[----:B---3--:R-:W3:Y:S01]  /*06f0*/  LDS R3, [UR8+0x1c] ;  /* 0x00001c08ff037984 */ /* 0x008ee20008000800 */
[C---:B----4-:R-:W-:Y:S01]  /*0700*/  SHF.L.U64.HI R8, R12.reuse, 0x1, R13 ;  /* 0x000000010c087819 */ /* 0x050fe2000001020d */
[----:B------:R-:W-:-:S03]  /*0710*/  IMAD.SHL.U32 R5, R12, 0x2, RZ ;  /* 0x000000020c057824 */ /* 0x000fc600078e00ff */
[--C-:B------:R-:W-:Y:S02]  /*0720*/  SHF.R.U32.HI R10, RZ, 0x4, R8.reuse ;  /* 0x00000004ff0a7819 */ /* 0x100fe40000011608 */
[----:B------:R-:W-:-:S05]  /*0730*/  SHF.R.U64 R5, R5, 0x4, R8 ;  /* 0x0000000405057819 */ /* 0x000fca0000001208 */
[----:B------:R4:W-:Y:S01]  /*0740*/  STS [UR8+0xc], R5 ;  /* 0x00000c05ff007988 */ /* 0x0009e20008000808 */
[----:B--2---:R-:W-:Y:S02]  /*0750*/  LOP3.LUT R4, R4, 0x7, RZ, 0xb8, !PT ;  /* 0x0000000704047812 */ /* 0x004fe400078eb8ff */
[----:B---3--:R-:W-:-:S03]  /*0760*/  LOP3.LUT R3, R3, 0xf, R10, 0xb8, !PT ;  /* 0x0000000f03037812 */ /* 0x008fc600078eb80a */
[----:B------:R4:W-:Y:S04]  /*0770*/  STS [UR8+0x34], R4 ;  /* 0x00003404ff007988 */ /* 0x0009e80008000808 */
[----:B------:R4:W-:Y:S02]  /*0780*/  STS [UR8+0x1c], R3 ;  /* 0x00001c03ff007988 */ /* 0x0009e40008000808 */
.L_x_11:
[----:B------:R-:W-:Y:S05]  /*0790*/  BSYNC.RECONVERGENT B0 ;  /* 0x0000000000007941 */ /* 0x000fea0003800200 */
.L_x_10:
[----:B------:R-:W-:Y:S04]  /*07a0*/  BSSY.RECONVERGENT B1, `(.L_x_12) ;  /* 0x000001a000017945 */ /* 0x000fe80003800200 */
[----:B------:R-:W-:Y:S04]  /*07b0*/  BSSY.RELIABLE B0, `(.L_x_13) ;  /* 0x0000015000007945 */ /* 0x000fe80003800100 */
[----:B------:R-:W-:Y:S05]  /*07c0*/  @P3 BRA `(.L_x_14) ;  /* 0x0000000000203947 */ /* 0x000fea0003800000 */
[----:B--234-:R-:W2:Y:S02]  /*07d0*/  LDS R3, [UR8+0x34] ;  /* 0x00003408ff037984 */ /* 0x01cea40008000800 */
[----:B--2---:R-:W-:-:S05]  /*07e0*/  LOP3.LUT R3, R3, 0x38, RZ, 0xb8, !PT ;  /* 0x0000003803037812 */ /* 0x004fca00078eb8ff */
[----:B------:R2:W-:Y:S01]  /*07f0*/  STS [UR8+0x34], R3 ;  /* 0x00003403ff007988 */ /* 0x0005e20008000808 */
[----:B------:R-:W-:Y:S05]  /*0800*/  @P3 BRA `(.L_x_15) ;  /* 0x0000000000203947 */ /* 0x000fea0003800000 */
[----:B--2---:R-:W2:Y:S01]  /*0810*/  LDS R3, [UR8+0x8] ;  /* 0x00000808ff037984 */ /* 0x004ea20008000800 */
[----:B------:R-:W-:-:S05]  /*0820*/  IMAD.MOV.U32 R4, RZ, RZ, 0x780 ;  /* 0x00000780ff047424 */ /* 0x000fca00078e00ff */
[----:B--2---:R-:W-:-:S05]  /*0830*/  LOP3.LUT R3, R3, 0x500, R4, 0xd8, !PT ;  /* 0x0000050003037812 */ /* 0x004fca00078ed804 */
[----:B------:R5:W-:Y:S02]  /*0840*/  STS [UR8+0x8], R3 ;  /* 0x00000803ff007988 */ /* 0x000be40008000808 */
.L_x_14:
[----:B------:R-:W-:Y:S05]  /*0850*/  @P3 BRA `(.L_x_16) ;  /* 0x0000000000283947 */ /* 0x000fea0003800000 */
[----:B--2345:R-:W2:Y:S02]  /*0860*/  LDS R3, [UR8+0x8] ;  /* 0x00000808ff037984 */ /* 0x03cea40008000800 */
[----:B--2---:R-:W-:-:S05]  /*0870*/  LOP3.LUT R3, R3, 0x1800, RZ, 0xb8, !PT ;  /* 0x0000180003037812 */ /* 0x004fca00078eb8ff */
[----:B------:R3:W-:Y:S02]  /*0880*/  STS [UR8+0x8], R3 ;  /* 0x00000803ff007988 */ /* 0x0007e40008000808 */
.L_x_15:
[----:B------:R-:W-:Y:S05]  /*0890*/  @P3 BREAK.RELIABLE B0 ;  /* 0x0000000000003942 */ /* 0x000fea0003800100 */
[----:B------:R-:W-:Y:S05]  /*08a0*/  @P3 BRA `(.L_x_17) ;  /* 0x0000000000243947 */ /* 0x000fea0003800000 */
[----:B------:R-:W4:Y:S01]  /*08b0*/  LDS R4, [UR8+0x8] ;  /* 0x00000808ff047984 */ /* 0x000f220008000800 */
[----:B--23--:R-:W-:-:S05]  /*08c0*/  IMAD.MOV.U32 R3, RZ, RZ, 0x6000 ;  /* 0x00006000ff037424 */ /* 0x00cfca00078e00ff */
[----:B----4-:R-:W-:-:S04]  /*08d0*/  LOP3.LUT R3, R4, 0x6000, R3, 0xd8, !PT ;  /* 0x0000600004037812 */ /* 0x010fc800078ed803 */
[----:B------:R-:W-:-:S05]  /*08e0*/  LOP3.LUT R3, R3, 0x400000, RZ, 0xb8, !PT ;  /* 0x0040000003037812 */ /* 0x000fca00078eb8ff */
[----:B------:R2:W-:Y:S02]  /*08f0*/  STS [UR8+0x8], R3 ;  /* 0x00000803ff007988 */ /* 0x0005e40008000808 */
.L_x_16:
[----:B------:R-:W-:Y:S05]  /*0900*/  BSYNC.RELIABLE B0 ;  /* 0x0000000000007941 */ /* 0x000fea0003800100 */
.L_x_13:
[----:B--2345:R-:W2:Y:S02]  /*0910*/  @!P3 LDS R3, [UR8+0x8] ;  /* 0x00000808ff03b984 */ /* 0x03cea40008000800 */
[----:B--2---:R-:W-:-:S05]  /*0920*/  @!P3 LOP3.LUT R3, R3, 0x8000, RZ, 0xb8, !PT ;  /* 0x000080000303b812 */ /* 0x004fca00078eb8ff */
[----:B------:R4:W-:Y:S02]  /*0930*/  @!P3 STS [UR8+0x8], R3 ;  /* 0x00000803ff00b988 */ /* 0x0009e40008000808 */
.L_x_17:
[----:B------:R-:W-:Y:S05]  /*0940*/  BSYNC.RECONVERGENT B1 ;  /* 0x0000000000017941 */ /* 0x000fea0003800200 */
.L_x_12:
[----:B------:R-:W-:Y:S05]  /*0950*/  WARPSYNC.ALL ;  /* 0x0000000000007948 */ /* 0x000fea0003800000 */
[----:B------:R-:W-:Y:S01]  /*0960*/  NOP ;  /* 0x0000000000007918 */ /* 0x000fe20000000000 */
[----:B--234-:R-:W2:Y:S02]  /*0970*/  LDC R3, c[0x0][0x39c] ;  /* 0x0000e700ff037b82 */ /* 0x01cea40000000800 */
[----:B--2---:R-:W-:Y:S01]  /*0980*/  VIADD R3, R3, 0xffffffff ;  /* 0xffffffff03037836 */ /* 0x004fe20000000000 */
[----:B------:R-:W-:Y:S06]  /*0990*/  @P0 BRA `(.L_x_18) ;  /* 0x0000000000300947 */ /* 0x000fec0003800000 */
[----:B------:R-:W2:Y:S01]  /*09a0*/  S2R R4, SR_LANEID ;  /* 0x0000000000047919 */ /* 0x000ea20000000000 */
[----:B------:R-:W-:Y:S05]  /*09b0*/  WARPSYNC.ALL ;  /* 0x0000000000007948 */ /* 0x000fea0003800000 */
[----:B------:R-:W-:Y:S01]  /*09c0*/  NOP ;  /* 0x0000000000007918 */ /* 0x000fe20000000000 */
[----:B--2---:R-:W-:-:S05]  /*09d0*/  IMAD.SHL.U32 R8, R4, 0x4, RZ ;  /* 0x0000000404087824 */ /* 0x004fca00078e00ff */
[----:B------:R-:W2:Y:S01]  /*09e0*/  LDS R9, [R8+UR8] ;  /* 0x0000000808097984 */ /* 0x000ea20008000800 */
[----:B------:R-:W-:-:S05]  /*09f0*/  IADD3 R4, P1, PT, R8, UR10, RZ ;  /* 0x0000000a08047c10 */ /* 0x000fca000ff3e0ff */
[----:B------:R-:W-:-:S05]  /*0a00*/  IMAD.X R5, RZ, RZ, UR11, P1 ;  /* 0x0000000bff057e24 */ /* 0x000fca00088e06ff */
[----:B--2---:R2:W3:Y:S01]  /*0a10*/  ATOMG.E.EXCH.STRONG.GPU PT, RZ, [R4], R9 ;  /* 0x0000000904ff73a8 */ /* 0x0044e200041ee100 */
[----:B------:R-:W-:-:S04]  /*0a20*/  DEPBAR {5,4,3,2,1,0} ;  /* 0x0000003f0000791a */ /* 0x000fc80000000000 */
[----:B------:R-:W4:Y:S02]  /*0a30*/  CCTL.E.C.LDCU.IV.DEEP [UR10] ;  /* 0x000000000a007540 */ /* 0x000f240009c08000 */
[----:B----4-:R2:W-:Y:S01]  /*0a40*/  UTMACCTL.IV [UR10] ;  /* 0x000000000a0079b9 */ /* 0x0105e20008000000 */
[----:B------:R-:W-:Y:S01]  /*0a50*/  NOP ;  /* 0x0000000000007918 */ /* 0x000fe20000000000 */
.L_x_18:
[----:B------:R-:W-:Y:S05]  /*0a60*/  @P0 BRA `(.L_x_19) ;  /* 0x00000000000c0947 */ /* 0x000fea0003800000 */
[----:B------:R0:W-:Y:S01]  /*0a70*/  UTMACMDFLUSH ;  /* 0x00000000000079b7 */ /* 0x0001e20000000000 */
[----:B------:R-:W-:Y:S05]  /*0a80*/  @P0 BRA `(.L_x_19) ;  /* 0x0000000000040947 */ /* 0x000fea0003800000 */
[----:B------:R-:W-:-:S04]  /*0a90*/  DEPBAR.LE SB0, 0x0 ;  /* 0x000080000000791a */ /* 0x000fc80000000000 */
.L_x_19:
[----:B------:R-:W-:Y:S05]  /*0aa0*/  WARPSYNC.ALL ;  /* 0x0000000000007948 */ /* 0x000fea0003800000 */
[----:B------:R-:W-:Y:S01]  /*0ab0*/  NOP ;  /* 0x0000000000007918 */ /* 0x000fe20000000000 */
[----:B---3--:R-:W-:Y:S06]  /*0ac0*/  BAR.SYNC.DEFER_BLOCKING 0x0 ;  /* 0x0000000000007b1d */ /* 0x008fec0000010000 */
[----:B------:R-:W-:Y:S02]  /*0ad0*/  BSSY.RECONVERGENT B1, `(.L_x_20) ;  /* 0x000000b000017945 */ /* 0x000fe40003800200 */
[----:B------:R-:W-:Y:S06]  /*0ae0*/  BAR.SYNC.DEFER_BLOCKING 0x0 ;  /* 0x0000000000007b1d */ /* 0x000fec0000010000 */
[----:B------:R3:W-:Y:S01]  /*0af0*/  @!P0 STS [R7], RZ ;  /* 0x000000ff07008388 */ /* 0x0007e20000000800 */
[----:B------:R-:W-:Y:S01]  /*0b00*/  NOP ;  /* 0x0000000000007918 */ /* 0x000fe20000000000 */
[----:B------:R-:W-:Y:S05]  /*0b10*/  @P3 BRA `(.L_x_21) ;  /* 0x0000000000183947 */ /* 0x000fea0003800000 */
[----:B--2---:R-:W2:Y:S01]  /*0b20*/  LDS R4, [UR8+0x8] ;  /* 0x00000808ff047984 */ /* 0x004ea20008000800 */
[----:B------:R-:W4:Y:S01]  /*0b30*/  LDC.64 R8, c[0x0][0x388] ;  /* 0x0000e200ff087b82 */ /* 0x000f220000000a00 */
[----:B------:R-:W-:Y:S02]  /*0b40*/  IMAD.MOV.U32 R5, RZ, RZ, 0x70 ;  /* 0x00000070ff057424 */ /* 0x000fe400078e00ff */
[----:B----4-:R4:W-:Y:S03]  /*0b50*/  STS.64 [UR8], R8 ;  /* 0x00000008ff007988 */ /* 0x0109e60008000a08 */
[----:B--2---:R-:W-:-:S05]  /*0b60*/  LOP3.LUT R4, R4, 0x10, R5, 0xd8, !PT ;  /* 0x0000001004047812 */ /* 0x004fca00078ed805 */
[----:B------:R4:W-:Y:S02]  /*0b70*/  STS [UR8+0x8], R4 ;  /* 0x00000804ff007988 */ /* 0x0009e40008000808 */
.L_x_21:
[----:B--2---:R-:W-:Y:S05]  /*0b80*/  BSYNC.RECONVERGENT B1 ;  /* 0x0000000000017941 */ /* 0x004fea0003800200 */
.L_x_20:
[----:B------:R-:W-:Y:S04]  /*0b90*/  BSSY.RECONVERGENT B1, `(.L_x_22) ;  /* 0x000000a000017945 */ /* 0x000fe80003800200 */
[----:B------:R-:W-:Y:S05]  /*0ba0*/  @P3 BRA `(.L_x_23) ;  /* 0x0000000000203947 */ /* 0x000fea0003800000 */
[----:B----4-:R-:W2:Y:S01]  /*0bb0*/  LDS R4, [UR8+0x34] ;  /* 0x00003408ff047984 */ /* 0x010ea20008000800 */
[----:B------:R-:W-:Y:S02]  /*0bc0*/  IMAD.MOV.U32 R9, RZ, RZ, 0x3f000000 ;  /* 0x3f000000ff097424 */ /* 0x000fe400078e00ff */
[----:B------:R-:W-:Y:S01]  /*0bd0*/  @!P3 IMAD.MOV.U32 R5, RZ, RZ, 0x7f ;  /* 0x0000007fff05b424 */ /* 0x000fe200078e00ff */
[----:B------:R-:W4:Y:S02]  /*0be0*/  @!P3 LDS R8, [UR8+0x38] ;  /* 0x00003808ff08b984 */ /* 0x000f240008000800 */
[----:B--2---:R-:W-:Y:S02]  /*0bf0*/  LOP3.LUT R4, R4, 0xff000000, R9, 0xb8, !PT ;  /* 0xff00000004047812 */ /* 0x004fe400078eb809 */
[----:B----4-:R-:W-:-:S03]  /*0c00*/  @!P3 LOP3.LUT R5, R8, 0xff, R5, 0xb8, !PT ;  /* 0x000000ff0805b812 */ /* 0x010fc600078eb805 */
[----:B------:R2:W-:Y:S04]  /*0c10*/  STS [UR8+0x34], R4 ;  /* 0x00003404ff007988 */ /* 0x0005e80008000808 */
[----:B------:R2:W-:Y:S02]  /*0c20*/  @!P3 STS [UR8+0x38], R5 ;  /* 0x00003805ff00b988 */ /* 0x0005e40008000808 */
.L_x_23:
[----:B------:R-:W-:Y:S05]  /*0c30*/  BSYNC.RECONVERGENT B1 ;  /* 0x0000000000017941 */ /* 0x000fea0003800200 */
.L_x_22:
[----:B------:R-:W-:Y:S04]  /*0c40*/  BSSY.RECONVERGENT B1, `(.L_x_24) ;  /* 0x0000004000017945 */ /* 0x000fe80003800200 */
[----:B------:R-:W-:Y:S05]  /*0c50*/  @P3 BRA `(.L_x_25) ;  /* 0x0000000000083947 */ /* 0x000fea0003800000 */
[----:B------:R5:W-:Y:S04]  /*0c60*/  STS [UR8+0x24], R11 ;  /* 0x0000240bff007988 */ /* 0x000be80008000808 */
[----:B------:R5:W-:Y:S02]  /*0c70*/  STS [UR8+0x20], R3 ;  /* 0x00002003ff007988 */ /* 0x000be40008000808 */
.L_x_25:
[----:B------:R-:W-:Y:S05]  /*0c80*/  BSYNC.RECONVERGENT B1 ;  /* 0x0000000000017941 */ /* 0x000fea0003800200 */
.L_x_24:
[----:B------:R-:W-:Y:S04]  /*0c90*/  BSSY.RECONVERGENT B1, `(.L_x_26) ;  /* 0x000000e000017945 */ /* 0x000fe80003800200 */
[----:B------:R-:W-:Y:S05]  /*0ca0*/  @P3 BRA `(.L_x_27) ;  /* 0x0000000000303947 */ /* 0x000fea0003800000 */
[----:B--2---:R-:W2:Y:S01]  /*0cb0*/  LDS R5, [UR8+0x34] ;  /* 0x00003408ff057984 */ /* 0x004ea20008000800 */
[----:B----4-:R-:W4:Y:S03]  /*0cc0*/  LDC.64 R8, c[0x0][0x3b0] ;  /* 0x0000ec00ff087b82 */ /* 0x010f260000000a00 */
[----:B------:R-:W3:Y:S01]  /*0cd0*/  LDS R4, [UR8+0x1c] ;  /* 0x00001c08ff047984 */ /* 0x000ee20008000800 */
[C---:B----4-:R-:W-:Y:S01]  /*0ce0*/  SHF.L.U64.HI R9, R8.reuse, 0x1, R9 ;  /* 0x0000000108097819 */ /* 0x050fe20000010209 */
[----:B------:R-:W-:-:S03]  /*0cf0*/  IMAD.SHL.U32 R8, R8, 0x2, RZ ;  /* 0x0000000208087824 */ /* 0x000fc600078e00ff */
[--C-:B-----5:R-:W-:Y:S02]  /*0d00*/  SHF.R.U32.HI R11, RZ, 0x4, R9.reuse ;  /* 0x00000004ff0b7819 */ /* 0x120fe40000011609 */
[----:B------:R-:W-:-:S05]  /*0d10*/  SHF.R.U64 R8, R8, 0x4, R9 ;  /* 0x0000000408087819 */ /* 0x000fca0000001209 */
[----:B------:R4:W-:Y:S01]  /*0d20*/  STS [UR8+0xc], R8 ;  /* 0x00000c08ff007988 */ /* 0x0009e20008000808 */
[----:B--2---:R-:W-:Y:S02]  /*0d30*/  LOP3.LUT R5, R5, 0x7, RZ, 0xb8, !PT ;  /* 0x0000000705057812 */ /* 0x004fe400078eb8ff */
[----:B---3--:R-:W-:-:S03]  /*0d40*/  LOP3.LUT R4, R4, 0xf, R11, 0xb8, !PT ;  /* 0x0000000f04047812 */ /* 0x008fc600078eb80b */
[----:B------:R4:W-:Y:S04]  /*0d50*/  STS [UR8+0x34], R5 ;  /* 0x00003405ff007988 */ /* 0x0009e80008000808 */
[----:B------:R4:W-:Y:S02]  /*0d60*/  STS [UR8+0x1c], R4 ;  /* 0x00001c04ff007988 */ /* 0x0009e40008000808 */
.L_x_27:
[----:B------:R-:W-:Y:S05]  /*0d70*/  BSYNC.RECONVERGENT B1 ;  /* 0x0000000000017941 */ /* 0x000fea0003800200 */
.L_x_26:
[----:B------:R-:W-:Y:S04]  /*0d80*/  BSSY.RECONVERGENT B2, `(.L_x_28) ;  /* 0x000001a000027945 */ /* 0x000fe80003800200 */
[----:B------:R-:W-:Y:S04]  /*0d90*/  BSSY.RELIABLE B1, `(.L_x_29) ;  /* 0x0000015000017945 */ /* 0x000fe80003800100 */
[----:B------:R-:W-:Y:S05]  /*0da0*/  @P3 BRA `(.L_x_30) ;  /* 0x0000000000203947 */ /* 0x000fea0003800000 */
[----:B--2-4-:R-:W2:Y:S02]  /*0db0*/  LDS R4, [UR8+0x34] ;  /* 0x00003408ff047984 */ /* 0x014ea40008000800 */
[----:B--2---:R-:W-:-:S05]  /*0dc0*/  LOP3.LUT R4, R4, 0x38, RZ, 0xb8, !PT ;  /* 0x0000003804047812 */ /* 0x004fca00078eb8ff */
[----:B------:R2:W-:Y:S01]  /*0dd0*/  STS [UR8+0x34], R4 ;  /* 0x00003404ff007988 */ /* 0x0005e20008000808 */
[----:B------:R-:W-:Y:S05]  /*0de0*/  @P3 BRA `(.L_x_31) ;  /* 0x0000000000203947 */ /* 0x000fea0003800000 */
[----:B--2---:R-:W2:Y:S01]  /*0df0*/  LDS R4, [UR8+0x8] ;  /* 0x00000808ff047984 */ /* 0x004ea20008000800 */
[----:B------:R-:W-:-:S05]  /*0e00*/  IMAD.MOV.U32 R5, RZ, RZ, 0x780 ;  /* 0x00000780ff057424 */ /* 0x000fca00078e00ff */
[----:B--2---:R-:W-:-:S05]  /*0e10*/  LOP3.LUT R4, R4, 0x500, R5, 0xd8, !PT ;  /* 0x0000050004047812 */ /* 0x004fca00078ed805 */
[----:B------:R2:W-:Y:S02]  /*0e20*/  STS [UR8+0x8], R4 ;  /* 0x00000804ff007988 */ /* 0x0005e40008000808 */
.L_x_30:
[----:B------:R-:W-:Y:S05]  /*0e30*/  @P3 BRA `(.L_x_32) ;  /* 0x0000000000283947 */ /* 0x000fea0003800000 */
[----:B--2-4-:R-:W2:Y:S02]  /*0e40*/  LDS R4, [UR8+0x8] ;  /* 0x00000808ff047984 */ /* 0x014ea40008000800 */
[----:B--2---:R-:W-:-:S05]  /*0e50*/  LOP3.LUT R4, R4, 0x1800, RZ, 0xb8, !PT ;  /* 0x0000180004047812 */ /* 0x004fca00078eb8ff */
[----:B------:R4:W-:Y:S02]  /*0e60*/  STS [UR8+0x8], R4 ;  /* 0x00000804ff007988 */ /* 0x0009e40008000808 */
.L_x_31:
[----:B------:R-:W-:Y:S05]  /*0e70*/  @P3 BREAK.RELIABLE B1 ;  /* 0x0000000000013942 */ /* 0x000fea0003800100 */
[----:B------:R-:W-:Y:S05]  /*0e80*/  @P3 BRA `(.L_x_33) ;  /* 0x0000000000243947 */ /* 0x000fea0003800000 */
[----:B--2-4-:R-:W2:Y:S01]  /*0e90*/  LDS R4, [UR8+0x8] ;  /* 0x00000808ff047984 */ /* 0x014ea20008000800 */
[----:B------:R-:W-:-:S05]  /*0ea0*/  IMAD.MOV.U32 R5, RZ, RZ, 0x6000 ;  /* 0x00006000ff057424 */ /* 0x000fca00078e00ff */
[----:B--2---:R-:W-:-:S04]  /*0eb0*/  LOP3.LUT R4, R4, 0x6000, R5, 0xd8, !PT ;  /* 0x0000600004047812 */ /* 0x004fc800078ed805 */
[----:B------:R-:W-:-:S05]  /*0ec0*/  LOP3.LUT R4, R4, 0x400000, RZ, 0xb8, !PT ;  /* 0x0040000004047812 */ /* 0x000fca00078eb8ff */
[----:B------:R2:W-:Y:S02]  /*0ed0*/  STS [UR8+0x8], R4 ;  /* 0x00000804ff007988 */ /* 0x0005e40008000808 */
.L_x_32:
[----:B------:R-:W-:Y:S05]  /*0ee0*/  BSYNC.RELIABLE B1 ;  /* 0x0000000000017941 */ /* 0x000fea0003800100 */
.L_x_29:
[----:B--2-4-:R-:W2:Y:S02]  /*0ef0*/  @!P3 LDS R4, [UR8+0x8] ;  /* 0x00000808ff04b984 */ /* 0x014ea40008000800 */
[----:B--2---:R-:W-:-:S05]  /*0f00*/  @!P3 LOP3.LUT R4, R4, 0x8000, RZ, 0xb8, !PT ;  /* 0x000080000404b812 */ /* 0x004fca00078eb8ff */
[----:B------:R2:W-:Y:S02]  /*0f10*/  @!P3 STS [UR8+0x8], R4 ;  /* 0x00000804ff00b988 */ /* 0x0005e40008000808 */
.L_x_33:
[----:B------:R-:W-:Y:S05]  /*0f20*/  BSYNC.RECONVERGENT B2 ;  /* 0x0000000000027941 */ /* 0x000fea0003800200 */
.L_x_28:
[----:B------:R-:W-:Y:S05]  /*0f30*/  WARPSYNC.ALL ;  /* 0x0000000000007948 */ /* 0x000fea0003800000 */
[----:B------:R-:W-:Y:S01]  /*0f40*/  NOP ;  /* 0x0000000000007918 */ /* 0x000fe20000000000 */
[----:B------:R-:W-:-:S04]  /*0f50*/  UIADD3 UR5, UPT, UPT, UR4, 0x80, URZ ;  /* 0x0000008004057890 */ /* 0x000fc8000fffe0ff */
[----:B------:R-:W-:-:S04]  /*0f60*/  UIADD3 UR6, UP0, UPT, UR5, UR12, URZ ;  /* 0x0000000c05067290 */ /* 0x000fc8000ff1e0ff */
[----:B------:R-:W-:Y:S01]  /*0f70*/  ULEA.HI.X.SX32 UR7, UR5, UR13, 0x1, UP0 ;  /* 0x0000000d05077291 */ /* 0x000fe200080f0eff */
[----:B------:R-:W-:Y:S11]  /*0f80*/  @P0 BRA `(.L_x_34) ;  /* 0x0000000000300947 */ /* 0x000ff60003800000 */
[----:B--2-4-:R-:W2:Y:S01]  /*0f90*/  S2R R4, SR_LANEID ;  /* 0x0000000000047919 */ /* 0x014ea20000000000 */
[----:B------:R-:W-:Y:S05]  /*0fa0*/  WARPSYNC.ALL ;  /* 0x0000000000007948 */ /* 0x000fea0003800000 */
[----:B------:R-:W-:Y:S01]  /*0fb0*/  NOP ;  /* 0x0000000000007918 */ /* 0x000fe20000000000 */
[----:B--2---:R-:W-:-:S05]  /*0fc0*/  IMAD.SHL.U32 R8, R4, 0x4, RZ ;  /* 0x0000000404087824 */ /* 0x004fca00078e00ff */
[----:B------:R-:W2:Y:S01]  /*0fd0*/  LDS R9, [R8+UR8] ;  /* 0x0000000808097984 */ /* 0x000ea20008000800 */
[----:B------:R-:W-:-:S05]  /*0fe0*/  IADD3 R4, P1, PT, R8, UR6, RZ ;  /* 0x0000000608047c10 */ /* 0x000fca000ff3e0ff */
[----:B------:R-:W-:-:S05]  /*0ff0*/  IMAD.X R5, RZ, RZ, UR7, P1 ;  /* 0x00000007ff057e24 */ /* 0x000fca00088e06ff */
[----:B--2---:R2:W4:Y:S01]  /*1000*/  ATOMG.E.EXCH.STRONG.GPU PT, RZ, [R4], R9 ;  /* 0x0000000904ff73a8 */ /* 0x00452200041ee100 */
[----:B------:R-:W-:-:S04]  /*1010*/  DEPBAR {5,4,3,2,1,0} ;  /* 0x0000003f0000791a */ /* 0x000fc80000000000 */
[----:B------:R-:W3:Y:S02]  /*1020*/  CCTL.E.C.LDCU.IV.DEEP [UR6] ;  /* 0x0000000006007540 */ /* 0x000ee40009c08000 */
[----:B---3--:R2:W-:Y:S01]  /*1030*/  UTMACCTL.IV [UR6] ;  /* 0x00000000060079b9 */ /* 0x0085e20008000000 */
[----:B------:R-:W-:Y:S01]  /*1040*/  NOP ;  /* 0x0000000000007918 */ /* 0x000fe20000000000 */
.L_x_34:
[----:B------:R-:W-:Y:S05]  /*1050*/  @P0 BRA `(.L_x_35) ;  /* 0x00000000000c0947 */ /* 0x000fea0003800000 */
[----:B------:R0:W-:Y:S01]  /*1060*/  UTMACMDFLUSH ;  /* 0x00000000000079b7 */ /* 0x0001e20000000000 */
[----:B------:R-:W-:Y:S05]  /*1070*/  @P0 BRA `(.L_x_35) ;  /* 0x0000000000040947 */ /* 0x000fea0003800000 */
[----:B------:R-:W-:-:S04]  /*1080*/  DEPBAR.LE SB0, 0x0 ;  /* 0x000080000000791a */ /* 0x000fc80000000000 */
.L_x_35:
[----:B------:R-:W-:Y:S05]  /*1090*/  WARPSYNC.ALL ;  /* 0x0000000000007948 */ /* 0x000fea0003800000 */
[----:B------:R-:W-:Y:S01]  /*10a0*/  NOP ;  /* 0x0000000000007918 */ /* 0x000fe20000000000 */
[----:B----4-:R-:W-:Y:S06]  /*10b0*/  BAR.SYNC.DEFER_BLOCKING 0x0 ;  /* 0x0000000000007b1d */ /* 0x010fec0000010000 */
[----:B------:R-:W-:Y:S02]  /*10c0*/  BSSY.RECONVERGENT B2, `(.L_x_36) ;  /* 0x000000b000027945 */ /* 0x000fe40003800200 */
[----:B------:R-:W-:Y:S06]  /*10d0*/  BAR.SYNC.DEFER_BLOCKING 0x0 ;  /* 0x0000000000007b1d */ /* 0x000fec0000010000 */
[----:B------:R4:W-:Y:S01]  /*10e0*/  @!P0 STS [R7], RZ ;  /* 0x000000ff07008388 */ /* 0x0009e20000000800 */
[----:B------:R-:W-:Y:S01]  /*10f0*/  NOP ;  /* 0x0000000000007918 */ /* 0x000fe20000000000 */
[----:B------:R-:W-:Y:S05]  /*1100*/  @P3 BRA `(.L_x_37) ;  /* 0x0000000000183947 */ /* 0x000fea0003800000 */
[----:B--2---:R-:W2:Y:S01]  /*1110*/  LDS R4, [UR8+0x8] ;  /* 0x00000808ff047984 */ /* 0x004ea20008000800 */
[----:B------:R-:W3:Y:S01]  /*1120*/  LDC.64 R8, c[0x0][0x390] ;  /* 0x0000e400ff087b82 */ /* 0x000ee20000000a00 */
[----:B------:R-:W-:Y:S02]  /*1130*/  IMAD.MOV.U32 R5, RZ, RZ, 0x70 ;  /* 0x00000070ff057424 */ /* 0x000fe400078e00ff */
[----:B---3--:R3:W-:Y:S03]  /*1140*/  STS.64 [UR8], R8 ;  /* 0x00000008ff007988 */ /* 0x0087e60008000a08 */
[----:B--2---:R-:W-:-:S05]  /*1150*/  LOP3.LUT R4, R4, 0x10, R5, 0xd8, !PT ;  /* 0x0000001004047812 */ /* 0x004fca00078ed805 */
[----:B------:R3:W-:Y:S02]  /*1160*/  STS [UR8+0x8], R4 ;  /* 0x00000804ff007988 */ /* 0x0007e40008000808 */
.L_x_37:
[----:B--2---:R-:W-:Y:S05]  /*1170*/  BSYNC.RECONVERGENT B2 ;  /* 0x0000000000027941 */ /* 0x004fea0003800200 */
.L_x_36:
[----:B------:R-:W-:Y:S04]  /*1180*/  BSSY.RECONVERGENT B3, `(.L_x_38) ;  /* 0x0000011000037945 */ /* 0x000fe80003800200 */
[----:B------:R-:W-:Y:S04]  /*1190*/  BSSY.RELIABLE B2, `(.L_x_39) ;  /* 0x000000e000027945 */ /* 0x000fe80003800100 */
[----:B------:R-:W-:Y:S05]  /*11a0*/  @P3 BRA `(.L_x_40) ;  /* 0x0000000000243947 */ /* 0x000fea0003800000 */
[----:B---3--:R-:W2:Y:S01]  /*11b0*/  LDS R4, [UR8+0x34] ;  /* 0x00003408ff047984 */ /* 0x008ea20008000800 */
[----:B------:R-:W-:-:S05]  /*11c0*/  IMAD.MOV.U32 R5, RZ, RZ, 0x3f000000 ;  /* 0x3f000000ff057424 */ /* 0x000fca00078e00ff */
[----:B--2---:R-:W-:-:S05]  /*11d0*/  LOP3.LUT R4, R4, 0xff000000, R5, 0xb8, !PT ;  /* 0xff00000004047812 */ /* 0x004fca00078eb805 */
[----:B------:R2:W-:Y:S01]  /*11e0*/  STS [UR8+0x34], R4 ;  /* 0x00003404ff007988 */ /* 0x0005e20008000808 */
[----:B------:R-:W-:Y:S05]  /*11f0*/  @P3 BRA `(.L_x_41) ;  /* 0x00000000001c3947 */ /* 0x000fea0003800000 */
[----:B--2---:R-:W2:Y:S01]  /*1200*/  LDS R4, [UR8+0x38] ;  /* 0x00003808ff047984 */ /* 0x004ea20008000800 */
[----:B------:R-:W-:-:S05]  /*1210*/  IMAD.MOV.U32 R5, RZ, RZ, 0x3f ;  /* 0x0000003fff057424 */ /* 0x000fca00078e00ff */
[----:B--2---:R-:W-:-:S05]  /*1220*/  LOP3.LUT R4, R4, 0xff, R5, 0xb8, !PT ;  /* 0x000000ff04047812 */ /* 0x004fca00078eb805 */
[----:B------:R2:W-:Y:S02]  /*1230*/  STS [UR8+0x38], R4 ;  /* 0x00003804ff007988 */ /* 0x0005e40008000808 */
.L_x_40:
[----:B------:R-:W-:Y:S05]  /*1240*/  @P3 BREAK.RELIABLE B2 ;  /* 0x0000000000023942 */ /* 0x000fea0003800100 */
[----:B------:R-:W-:Y:S05]  /*1250*/  @P3 BRA `(.L_x_42) ;  /* 0x00000000000c3947 */ /* 0x000fea0003800000 */
[----:B------:R2:W-:Y:S02]  /*1260*/  STS [UR8+0x20], R3 ;  /* 0x00002003ff007988 */ /* 0x0005e40008000808 */
.L_x_41:
[----:B------:R-:W-:Y:S05]  /*1270*/  BSYNC.RELIABLE B2 ;  /* 0x0000000000027941 */ /* 0x000fea0003800100 */
.L_x_39:
[----:B------:R2:W-:Y:S02]  /*1280*/  @!P3 STS [UR8+0x24], R2 ;  /* 0x00002402ff00b988 */ /* 0x0005e40008000808 */
.L_x_42:
[----:B------:R-:W-:Y:S05]  /*1290*/  BSYNC.RECONVERGENT B3 ;  /* 0x0000000000037941 */ /* 0x000fea0003800200 */
.L_x_38:
[----:B------:R-:W-:Y:S05]  /*12a0*/  WARPSYNC.ALL ;  /* 0x0000000000007948 */ /* 0x000fea0003800000 */
[----:B------:R-:W-:Y:S01]  /*12b0*/  NOP ;  /* 0x0000000000007918 */ /* 0x000fe20000000000 */
[----:B------:R-:W-:Y:S04]  /*12c0*/  BSSY.RECONVERGENT B3, `(.L_x_43) ;  /* 0x000000e000037945 */ /* 0x000fe80003800200 */
[----:B------:R-:W-:Y:S05]  /*12d0*/  @P3 BRA `(.L_x_44) ;  /* 0x0000000000303947 */ /* 0x000fea0003800000 */
[----:B--2--5:R-:W2:Y:S01]  /*12e0*/  LDS R3, [UR8+0x34] ;  /* 0x00003408ff037984 */ /* 0x024ea20008000800 */
[----:B---3--:R-:W3:Y:S03]  /*12f0*/  LDC.64 R4, c[0x0][0x3b8] ;  /* 0x0000ee00ff047b82 */ /* 0x008ee60000000a00 */
[----:B------:R-:W5:Y:S01]  /*1300*/  LDS R2, [UR8+0x1c] ;  /* 0x00001c08ff027984 */ /* 0x000f620008000800 */
[C---:B---3--:R-:W-:Y:S01]  /*1310*/  SHF.L.U64.HI R5, R4.reuse, 0x1, R5 ;  /* 0x0000000104057819 */ /* 0x048fe20000010205 */
[----:B------:R-:W-:-:S03]  /*1320*/  IMAD.SHL.U32 R4, R4, 0x2, RZ ;  /* 0x0000000204047824 */ /* 0x000fc600078e00ff */
[--C-:B----4-:R-:W-:Y:S02]  /*1330*/  SHF.R.U32.HI R7, RZ, 0x4, R5.reuse ;  /* 0x00000004ff077819 */ /* 0x110fe40000011605 */
[----:B------:R-:W-:-:S05]  /*1340*/  SHF.R.U64 R4, R4, 0x4, R5 ;  /* 0x0000000404047819 */ /* 0x000fca0000001205 */
[----:B------:R3:W-:Y:S01]  /*1350*/  STS [UR8+0xc], R4 ;  /* 0x00000c04ff007988 */ /* 0x0007e20008000808 */
[----:B--2---:R-:W-:Y:S02]  /*1360*/  LOP3.LUT R3, R3, 0x7, RZ, 0xb8, !PT ;  /* 0x0000000703037812 */ /* 0x004fe400078eb8ff */
[----:B-----5:R-:W-:-:S03]  /*1370*/  LOP3.LUT R2, R2, 0xf, R7, 0xb8, !PT ;  /* 0x0000000f02027812 */ /* 0x020fc600078eb807 */
[----:B------:R3:W-:Y:S04]  /*1380*/  STS [UR8+0x34], R3 ;  /* 0x00003403ff007988 */ /* 0x0007e80008000808 */
[----:B------:R3:W-:Y:S02]  /*1390*/  STS [UR8+0x1c], R2 ;  /* 0x00001c02ff007988 */ /* 0x0007e40008000808 */
.L_x_44:
[----:B------:R-:W-:Y:S05]  /*13a0*/  BSYNC.RECONVERGENT B3 ;  /* 0x0000000000037941 */ /* 0x000fea0003800200 */
.L_x_43:
[----:B------:R-:W-:Y:S04]  /*13b0*/  BSSY.RECONVERGENT B4, `(.L_x_45) ;  /* 0x000001a000047945 */ /* 0x000fe80003800200 */
[----:B------:R-:W-:Y:S04]  /*13c0*/  BSSY.RELIABLE B3, `(.L_x_46) ;  /* 0x0000015000037945 */ /* 0x000fe80003800100 */
[----:B------:R-:W-:Y:S05]  /*13d0*/  @P3 BRA `(.L_x_47) ;  /* 0x0000000000203947 */ /* 0x000fea0003800000 */
[----:B--23--:R-:W2:Y:S02]  /*13e0*/  LDS R2, [UR8+0x34] ;  /* 0x00003408ff027984 */ /* 0x00cea40008000800 */
[----:B--2---:R-:W-:-:S05]  /*13f0*/  LOP3.LUT R2, R2, 0x38, RZ, 0xb8, !PT ;  /* 0x0000003802027812 */ /* 0x004fca00078eb8ff */
[----:B------:R2:W-:Y:S01]  /*1400*/  STS [UR8+0x34], R2 ;  /* 0x00003402ff007988 */ /* 0x0005e20008000808 */
[----:B------:R-:W-:Y:S05]  /*1410*/  @P3 BRA `(.L_x_48) ;  /* 0x0000000000203947 */ /* 0x000fea0003800000 */
[----:B--2---:R-:W2:Y:S01]  /*1420*/  LDS R2, [UR8+0x8] ;  /* 0x00000808ff027984 */ /* 0x004ea20008000800 */
[----:B-----5:R-:W-:-:S05]  /*1430*/  IMAD.MOV.U32 R3, RZ, RZ, 0x780 ;  /* 0x00000780ff037424 */ /* 0x020fca00078e00ff */
[----:B--2---:R-:W-:-:S05]  /*1440*/  LOP3.LUT R2, R2, 0x500, R3, 0xd8, !PT ;  /* 0x0000050002027812 */ /* 0x004fca00078ed803 */
[----:B------:R2:W-:Y:S02]  /*1450*/  STS [UR8+0x8], R2 ;  /* 0x00000802ff007988 */ /* 0x0005e40008000808 */
.L_x_47:
[----:B------:R-:W-:Y:S05]  /*1460*/  @P3 BRA `(.L_x_49) ;  /* 0x0000000000283947 */ /* 0x000fea0003800000 */
[----:B--23--:R-:W2:Y:S02]  /*1470*/  LDS R2, [UR8+0x8] ;  /* 0x00000808ff027984 */ /* 0x00cea40008000800 */
[----:B--2---:R-:W-:-:S05]  /*1480*/  LOP3.LUT R2, R2, 0x1800, RZ, 0xb8, !PT ;  /* 0x0000180002027812 */ /* 0x004fca00078eb8ff */
[----:B------:R3:W-:Y:S02]  /*1490*/  STS [UR8+0x8], R2 ;  /* 0x00000802ff007988 */ /* 0x0007e40008000808 */
.L_x_48:
[----:B------:R-:W-:Y:S05]  /*14a0*/  @P3 BREAK.RELIABLE B3 ;  /* 0x0000000000033942 */ /* 0x000fea0003800100 */
[----:B------:R-:W-:Y:S05]  /*14b0*/  @P3 BRA `(.L_x_50) ;  /* 0x0000000000243947 */ /* 0x000fea0003800000 */
[----:B--23--:R-:W2:Y:S01]  /*14c0*/  LDS R2, [UR8+0x8] ;  /* 0x00000808ff027984 */ /* 0x00cea20008000800 */
[----:B-----5:R-:W-:-:S05]  /*14d0*/  IMAD.MOV.U32 R3, RZ, RZ, 0x6000 ;  /* 0x00006000ff037424 */ /* 0x020fca00078e00ff */
[----:B--2---:R-:W-:-:S04]  /*14e0*/  LOP3.LUT R2, R2, 0x6000, R3, 0xd8, !PT ;  /* 0x0000600002027812 */ /* 0x004fc800078ed803 */
[----:B------:R-:W-:-:S05]  /*14f0*/  LOP3.LUT R2, R2, 0x400000, RZ, 0xb8, !PT ;  /* 0x0040000002027812 */ /* 0x000fca00078eb8ff */
[----:B------:R2:W-:Y:S02]  /*1500*/  STS [UR8+0x8], R2 ;  /* 0x00000802ff007988 */ /* 0x0005e40008000808 */
.L_x_49:
[----:B------:R-:W-:Y:S05]  /*1510*/  BSYNC.RELIABLE B3 ;  /* 0x0000000000037941 */ /* 0x000fea0003800100 */
.L_x_46:
[----:B--23--:R-:W2:Y:S02]  /*1520*/  @!P3 LDS R2, [UR8+0x8] ;  /* 0x00000808ff02b984 */ /* 0x00cea40008000800 */
[----:B--2---:R-:W-:-:S05]  /*1530*/  @!P3 LOP3.LUT R2, R2, 0x8000, RZ, 0xb8, !PT ;  /* 0x000080000202b812 */ /* 0x004fca00078eb8ff */
[----:B------:R2:W-:Y:S02]  /*1540*/  @!P3 STS [UR8+0x8], R2 ;  /* 0x00000802ff00b988 */ /* 0x0005e40008000808 */
.L_x_50:
[----:B------:R-:W-:Y:S05]  /*1550*/  BSYNC.RECONVERGENT B4 ;  /* 0x0000000000047941 */ /* 0x000fea0003800200 */
.L_x_45:
[----:B------:R-:W-:Y:S05]  /*1560*/  WARPSYNC.ALL ;  /* 0x0000000000007948 */ /* 0x000fea0003800000 */
[----:B------:R-:W-:Y:S01]  /*1570*/  NOP ;  /* 0x0000000000007918 */ /* 0x000fe20000000000 */
[----:B------:R-:W-:-:S04]  /*1580*/  UIADD3 UR4, UPT, UPT, UR4, 0x100, URZ ;  /* 0x0000010004047890 */ /* 0x000fc8000fffe0ff */
[----:B------:R-:W-:-:S04]  /*1590*/  UIADD3 UR12, UP0, UPT, UR4, UR12, URZ ;  /* 0x0000000c040c7290 */ /* 0x000fc8000ff1e0ff */
[----:B------:R-:W-:Y:S01]  /*15a0*/  ULEA.HI.X.SX32 UR13, UR4, UR13, 0x1, UP0 ;  /* 0x0000000d040d7291 */ /* 0x000fe200080f0eff */
[----:B------:R-:W-:Y:S11]  /*15b0*/  @P0 BRA `(.L_x_51) ;  /* 0x0000000000300947 */ /* 0x000ff60003800000 */
[----:B--23--:R-:W2:Y:S01]  /*15c0*/  S2R R2, SR_LANEID ;  /* 0x0000000000027919 */ /* 0x00cea20000000000 */
[----:B------:R-:W-:Y:S05]  /*15d0*/  WARPSYNC.ALL ;  /* 0x0000000000007948 */ /* 0x000fea0003800000 */
[----:B------:R-:W-:Y:S01]  /*15e0*/  NOP ;  /* 0x0000000000007918 */ /* 0x000fe20000000000 */
[----:B--2---:R-:W-:-:S05]  /*15f0*/  IMAD.SHL.U32 R4, R2, 0x4, RZ ;  /* 0x0000000402047824 */ /* 0x004fca00078e00ff */
[----:B------:R-:W2:Y:S01]  /*1600*/  LDS R5, [R4+UR8] ;  /* 0x0000000804057984 */ /* 0x000ea20008000800 */
[----:B------:R-:W-:-:S05]  /*1610*/  IADD3 R2, P1, PT, R4, UR12, RZ ;  /* 0x0000000c04027c10 */ /* 0x000fca000ff3e0ff */
[----:B-----5:R-:W-:-:S05]  /*1620*/  IMAD.X R3, RZ, RZ, UR13, P1 ;  /* 0x0000000dff037e24 */ /* 0x020fca00088e06ff */
[----:B--2---:R2:W3:Y:S01]  /*1630*/  ATOMG.E.EXCH.STRONG.GPU PT, RZ, [R2], R5 ;  /* 0x0000000502ff73a8 */ /* 0x0044e200041ee100 */
[----:B------:R-:W-:-:S04]  /*1640*/  DEPBAR {5,4,3,2,1,0} ;  /* 0x0000003f0000791a */ /* 0x000fc80000000000 */
[----:B------:R-:W5:Y:S02]  /*1650*/  CCTL.E.C.LDCU.IV.DEEP [UR12] ;  /* 0x000000000c007540 */ /* 0x000f640009c08000 */
[----:B-----5:R2:W-:Y:S01]  /*1660*/  UTMACCTL.IV [UR12] ;  /* 0x000000000c0079b9 */ /* 0x0205e20008000000 */
[----:B------:R-:W-:Y:S01]  /*1670*/  NOP ;  /* 0x0000000000007918 */ /* 0x000fe20000000000 */
.L_x_51:
[----:B------:R-:W-:Y:S05]  /*1680*/  @P0 BRA `(.L_x_52) ;  /* 0x00000000000c0947 */ /* 0x000fea0003800000 */
[----:B------:R0:W-:Y:S01]  /*1690*/  UTMACMDFLUSH ;  /* 0x00000000000079b7 */ /* 0x0001e20000000000 */
[----:B------:R-:W-:Y:S05]  /*16a0*/  @P0 BRA `(.L_x_52) ;  /* 0x0000000000040947 */ /* 0x000fea0003800000 */
[----:B------:R-:W-:-:S04]  /*16b0*/  DEPBAR.LE SB0, 0x0 ;  /* 0x000080000000791a */ /* 0x000fc80000000000 */
.L_x_52:
[----:B------:R-:W-:Y:S05]  /*16c0*/  WARPSYNC.ALL ;  /* 0x0000000000007948 */ /* 0x000fea0003800000 */
[----:B------:R-:W-:Y:S01]  /*16d0*/  NOP ;  /* 0x0000000000007918 */ /* 0x000fe20000000000 */
[----:B---3--:R-:W-:Y:S01]  /*16e0*/  BAR.SYNC.DEFER_BLOCKING 0x0 ;  /* 0x0000000000007b1d */ /* 0x008fe20000010000 */
[----:B------:R-:W-:Y:S01]  /*16f0*/  ISETP.GE.AND P0, PT, R6, 0x1, PT ;  /* 0x000000010600780c */ /* 0x000fe20003f06270 */
[----:B------:R-:W-:Y:S01]  /*1700*/  USHF.L.U32 UR31, UR31, 0x6, URZ ;  /* 0x000000061f1f7899 */ /* 0x000fe200080006ff */
[----:B--2---:R-:W-:Y:S01]  /*1710*/  SHF.R.U32.HI R2, RZ, 0x5, R0 ;  /* 0x00000005ff027819 */ /* 0x004fe20000011600 */
[----:B------:R-:W-:-:S02]  /*1720*/  USHF.L.U32 UR26, UR26, 0x6, URZ ;  /* 0x000000061a1a7899 */ /* 0x000fc400080006ff */
[----:B------:R-:W-:Y:S01]  /*1730*/  VOTEU.ALL UP0, P3 ;  /* 0x0000000000ff7886 */ /* 0x000fe20001800000 */
[----:B------:R-:W-:Y:S01]  /*1740*/  UMOV UR4, 0x1 ;  /* 0x0000000100047882 */ /* 0x000fe20000000000 */
[----:B------:R-:W-:Y:S01]  /*1750*/  VOTEU.ALL UP1, P3 ;  /* 0x0000000000ff7886 */ /* 0x000fe20001820000 */
[----:B------:R-:W-:Y:S02]  /*1760*/  R2UR UR9, R2 ;  /* 0x00000000020972ca */ /* 0x000fe400000e0000 */
[----:B------:R-:W-:-:S04]  /*1770*/  @!UP0 UIADD3 UR14, UPT, UPT, -UR4, 0x100000, URZ ;  /* 0x00100000040e8890 */ /* 0x000fc8000fffe1ff */
[----:B------:R-:W-:Y:S02]  /*1780*/  @!UP0 USHF.L.U32 UR15, UR14, 0xb, URZ ;  /* 0x0000000b0e0f8899 */ /* 0x000fe400080006ff */
[----:B------:R-:W-:Y:S02]  /*1790*/  @!UP0 USHF.L.U32 UR14, UR14, 0x1, URZ ;  /* 0x000000010e0e8899 */ /* 0x000fe400080006ff */
[----:B------:R-:W-:-:S04]  /*17a0*/  @!UP0 UIADD3 UR4, UPT, UPT, -UR4, 0x100000, URZ ;  /* 0x0010000004048890 */ /* 0x000fc8000fffe1ff */
[----:B------:R-:W-:Y:S02]  /*17b0*/  @!UP0 USHF.L.U32 UR5, UR4, 0xb, URZ ;  /* 0x0000000b04058899 */ /* 0x000fe400080006ff */
[----:B------:R-:W-:Y:S01]  /*17c0*/  @!UP0 USHF.L.U32 UR4, UR4, 0x1, URZ ;  /* 0x0000000104048899 */ /* 0x000fe200080006ff */
[----:B------:R-:W-:Y:S01]  /*17d0*/  VOTEU.ALL UP0, P3 ;  /* 0x0000000000ff7886 */ /* 0x000fe20001800000 */
[----:B------:R-:W2:Y:S04]  /*17e0*/  FENCE.VIEW.ASYNC.S ;  /* 0x00000000000073c6 */ /* 0x000ea80000000000 */
[----:B--2---:R2:W3:Y:S06]  /*17f0*/  @!UP0 SYNCS.EXCH.64 URZ, [UR8+0x8000], UR14 ;  /* 0x0080000e08ff85b2 */ /* 0x0044ec0008000100 */
[----:B------:R2:W4:Y:S01]  /*1800*/  @!UP1 SYNCS.EXCH.64 URZ, [UR8+0x8010], UR4 ;  /* 0x0080100408ff95b2 */ /* 0x0005220008000100 */
[----:B------:R-:W-:Y:S05]  /*1810*/  @!P0 BRA `(.L_x_53) ;  /* 0x0000000800848947 */ /* 0x000fea0003800000 */
[----:B---34-:R-:W-:Y:S01]  /*1820*/  BAR.SYNC.DEFER_BLOCKING 0x0 ;  /* 0x0000000000007b1d */ /* 0x018fe20000010000 */
[----:B------:R-:W-:Y:S01]  /*1830*/  @!P3 IMAD.MOV.U32 R2, RZ, RZ, 0x8000 ;  /* 0x00008000ff02b424 */ /* 0x000fe200078e00ff */
[----:B------:R-:W-:Y:S01]  /*1840*/  ELECT P1, URZ, PT ;  /* 0x0000000000ff782f */ /* 0x000fe20003820000 */
[----:B--2---:R-:W-:-:S03]  /*1850*/  ULOP3.LUT UR4, UR9, 0x1, URZ, 0xc0, !UPT ;  /* 0x0000000109047892 */ /* 0x004fc6000f8ec0ff */
[C---:B------:R-:W-:Y:S02]  /*1860*/  ISETP.LT.U32.AND P1, PT, R20.reuse, 0x40, P1 ;  /* 0x000000401400780c */ /* 0x040fe40000f21070 */
[----:B------:R-:W-:Y:S01]  /*1870*/  ELECT P0, URZ, PT ;  /* 0x0000000000ff782f */ /* 0x000fe20003800000 */
[----:B------:R-:W-:Y:S02]  /*1880*/  ULEA UR20, UR4, UR8, 0xd ;  /* 0x0000000804147291 */ /* 0x000fe4000f8e68ff */
[----:B------:R-:W-:Y:S01]  /*1890*/  USHF.L.U32 UR22, UR4, 0x6, URZ ;  /* 0x0000000604167899 */ /* 0x000fe200080006ff */
[----:B------:R-:W-:Y:S01]  /*18a0*/  ISETP.LT.U32.AND P0, PT, R20, 0x20, P0 ;  /* 0x000000201400780c */ /* 0x000fe20000701070 */
[----:B------:R-:W-:Y:S01]  /*18b0*/  UMOV UR23, UR31 ;  /* 0x0000001f00177c82 */ /* 0x000fe20008000000 */
[----:B------:R-:W-:Y:S02]  /*18c0*/  UIADD3 UR24, UPT, UPT, UR8, 0x4000, URZ ;  /* 0x0000400008187890 */ /* 0x000fe4000fffe0ff */
[----:B------:R-:W-:-:S02]  /*18d0*/  USHF.R.U32.HI UR14, URZ, 0x4, UR8 ;  /* 0x00000004ff0e7899 */ /* 0x000fc40008011608 */
[----:B------:R-:W-:Y:S01]  /*18e0*/  USHF.R.U32.HI UR18, URZ, 0x4, UR24 ;  /* 0x00000004ff127899 */ /* 0x000fe20008011618 */
[----:B------:R-:W-:Y:S01]  /*18f0*/  VOTEU.ANY UP1, P1 ;  /* 0x0000000000ff7886 */ /* 0x000fe20000820100 */
[----:B------:R-:W-:Y:S02]  /*1900*/  USGXT.U32 UR14, UR14, 0xe ;  /* 0x0000000e0e0e789a */ /* 0x000fe40008000000 */
[----:B------:R-:W-:Y:S01]  /*1910*/  USGXT.U32 UR18, UR18, 0xe ;  /* 0x0000000e1212789a */ /* 0x000fe20008000000 */
[----:B------:R2:W-:Y:S01]  /*1920*/  @!P3 SYNCS.ARRIVE.TRANS64 RZ, [UR8+0x8000], R2 ;  /* 0x00800002ffffb9a7 */ /* 0x0005e20008000008 */
[----:B------:R3:W-:Y:S06]  /*1930*/  MEMBAR.ALL.CTA ;  /* 0x0000000000007992 */ /* 0x0007ec0000008000 */
[----:B---3--:R-:W3:Y:S01]  /*1940*/  FENCE.VIEW.ASYNC.S ;  /* 0x00000000000073c6 */ /* 0x008ee20000000000 */
[----:B------:R-:W-:Y:S01]  /*1950*/  @UP1 UIADD3 UR21, UPT, UPT, UR8, 0x8000, URZ ;  /* 0x0000800008151890 */ /* 0x000fe2000fffe0ff */
[----:B---3--:R-:W-:Y:S01]  /*1960*/  VOTEU.ANY UP1, P1 ;  /* 0x0000000000ff7886 */ /* 0x008fe20000820100 */
[----:B------:R-:W-:Y:S01]  /*1970*/  VOTEU.ANY UP0, P0 ;  /* 0x0000000000ff7886 */ /* 0x000fe20000000100 */
[----:B------:R-:W-:Y:S01]  /*1980*/  VOTEU.ANY UP2, P0 ;  /* 0x0000000000ff7886 */ /* 0x000fe20000040100 */
[----:B------:R-:W-:Y:S01]  /*1990*/  UMOV UR4, URZ ;  /* 0x000000ff00047c82 */ /* 0x000fe20008000000 */
[----:B------:R-:W-:Y:S01]  /*19a0*/  UMOV UR15, 0x40004040 ;  /* 0x40004040000f7882 */ /* 0x000fe20000000000 */
[----:B------:R-:W-:Y:S01]  /*19b0*/  UMOV UR19, 0x40004040 ;  /* 0x4000404000137882 */ /* 0x000fe20000000000 */
[----:B------:R-:W-:Y:S01]  /*19c0*/  @UP0 UIADD3 UR25, UPT, UPT, UR8, 0x8000, URZ ;  /* 0x0000800008190890 */ /* 0x000fe2000fffe0ff */
[----:B------:R-:W-:Y:S01]  /*19d0*/  @UP0 UMOV UR27, URZ ;  /* 0x000000ff001b0c82 */ /* 0x000fe20008000000 */
[----:B------:R-:W-:-:S04]  /*19e0*/  UIADD3 UR16, UP0, UPT, UR14, 0x2, URZ ;  /* 0x000000020e107890 */ /* 0x000fc8000ff1e0ff */
[----:B------:R-:W-:-:S04]  /*19f0*/  UIADD3.X UR17, UPT, UPT, UR4, 0x40004040, URZ, UP0, !UPT ;  /* 0x4000404004117890 */ /* 0x000fc800087fe4ff */
[----:B------:R-:W-:Y:S02]  /*1a00*/  UIADD3.64 UR34, UPT, UPT, UR16, 0x4, URZ ;  /* 0x0000000410227897 */ /* 0x000fe4000fffe0ff */
[----:B------:R-:W-:Y:S01]  /*1a10*/  UIADD3.64 UR36, UPT, UPT, UR16, 0x1fe, URZ ;  /* 0x000001fe10247897 */ /* 0x000fe2000fffe0ff */
[----:B------:R-:W-:Y:S01]  /*1a20*/  BAR.SYNC.DEFER_BLOCKING 0x0 ;  /* 0x0000000000007b1d */ /* 0x000fe20000010000 */
[----:B------:R-:W-:Y:S02]  /*1a30*/  UIADD3.64 UR38, UPT, UPT, UR16, 0x200, URZ ;  /* 0x0000020010267897 */ /* 0x000fe4000fffe0ff */
[----:B------:R-:W-:Y:S02]  /*1a40*/  UIADD3.64 UR40, UPT, UPT, UR16, 0x202, URZ ;  /* 0x0000020210287897 */ /* 0x000fe4000fffe0ff */
[----:B------:R-:W-:Y:S01]  /*1a50*/  UIADD3.64 UR42, UPT, UPT, UR16, 0x204, URZ ;  /* 0x00000204102a7897 */ /* 0x000fe2000fffe0ff */
[----:B------:R3:W-:Y:S02]  /*1a60*/  @UP1 UTMALDG.2D [UR20], [UR10] ;  /* 0x000000140a0015b4 */ /* 0x0007e40008008000 */
[----:B------:R-:W-:Y:S01]  /*1a70*/  BAR.SYNC.DEFER_BLOCKING 0x0 ;  /* 0x0000000000007b1d */ /* 0x000fe20000010000 */
[----:B---3--:R-:W-:-:S02]  /*1a80*/  UIADD3 UR20, UP0, UPT, UR18, 0x80, URZ ;  /* 0x0000008012147890 */ /* 0x008fc4000ff1e0ff */
[----:B------:R-:W-:Y:S02]  /*1a90*/  UIADD3.64 UR22, UPT, UPT, UR16, 0x2, URZ ;  /* 0x0000000210167897 */ /* 0x000fe4000fffe0ff */
[----:B------:R-:W-:Y:S02]  /*1aa0*/  UIADD3.X UR21, UPT, UPT, UR4, 0x40004040, URZ, UP0, !UPT ;  /* 0x4000404004157890 */ /* 0x000fe400087fe4ff */
[----:B------:R-:W-:Y:S02]  /*1ab0*/  UISETP.NE.U32.AND UP0, UPT, UR9, URZ, UPT ;  /* 0x000000ff0900728c */ /* 0x000fe4000bf05070 */
[----:B------:R-:W-:Y:S02]  /*1ac0*/  UIADD3.64 UR44, UPT, UPT, UR20, 0x80, URZ ;  /* 0x00000080142c7897 */ /* 0x000fe4000fffe0ff */
[----:B------:R-:W-:Y:S02]  /*1ad0*/  UIADD3.64 UR46, UPT, UPT, UR20, 0x100, URZ ;  /* 0x00000100142e7897 */ /* 0x000fe4000fffe0ff */
[----:B------:R-:W-:Y:S01]  /*1ae0*/  UIADD3.64 UR48, UPT, UPT, UR20, 0x180, URZ ;  /* 0x0000018014307897 */ /* 0x000fe2000fffe0ff */
[----:B------:R2:W-:Y:S01]  /*1af0*/  @UP2 UTMALDG.2D [UR24], [UR6] ;  /* 0x00000018060025b4 */ /* 0x0005e20008008000 */
[----:B------:R-:W-:-:S02]  /*1b00*/  UIADD3.64 UR50, UPT, UPT, UR20, 0x200, URZ ;  /* 0x0000020014327897 */ /* 0x000fc4000fffe0ff */
[----:B------:R-:W-:Y:S02]  /*1b10*/  UIADD3.64 UR52, UPT, UPT, UR20, 0x280, URZ ;  /* 0x0000028014347897 */ /* 0x000fe4000fffe0ff */
[----:B------:R-:W-:Y:S01]  /*1b20*/  UIADD3.64 UR54, UPT, UPT, UR20, 0x300, URZ ;  /* 0x0000030014367897 */ /* 0x000fe2000fffe0ff */
[----:B------:R-:W-:Y:S06]  /*1b30*/  BAR.SYNC.DEFER_BLOCKING 0x0 ;  /* 0x0000000000007b1d */ /* 0x000fec0000010000 */
[----:B------:R-:W3:Y:S02]  /*1b40*/  SYNCS.PHASECHK.TRANS64.TRYWAIT P0, [UR8+0x8000], RZ ;  /* 0x008000ffff0075a7 */ /* 0x000ee40008001108 */
[----:B--23--:R-:W-:Y:S05]  /*1b50*/  @!P0 BRA `(.L_x_54) ;  /* 0x0000000c00288947 */ /* 0x00cfea0003800000 */
.L_x_66:
[----:B------:R-:W-:Y:S05]  /*1b60*/  BRA.U UP0, `(.L_x_55) ;  /* 0x0000000100647547 */ /* 0x000fea000b800000 */
[----:B------:R-:W-:Y:S01]  /*1b70*/  UMOV UR4, 0x0 ;  /* 0x0000000000047882 */ /* 0x000fe20000000000 */
[----:B------:R-:W-:Y:S01]  /*1b80*/  UMOV UR5, 0x4110490 ;  /* 0x0411049000057882 */ /* 0x000fe20000000000 */
[----:B------:R-:W-:Y:S01]  /*1b90*/  UMOV UR24, 0x0 ;  /* 0x0000000000187882 */ /* 0x000fe20000000000 */
[----:B------:R-:W-:Y:S01]  /*1ba0*/  UMOV UR25, 0x4110490 ;  /* 0x0411049000197882 */ /* 0x000fe20000000000 */
[----:B------:R-:W-:Y:S01]  /*1bb0*/  UMOV UR28, 0x0 ;  /* 0x00000000001c7882 */ /* 0x000fe20000000000 */
[----:B------:R-:W-:Y:S01]  /*1bc0*/  UMOV UR29, 0x4110490 ;  /* 0x04110490001d7882 */ /* 0x000fe20000000000 */
[----:B------:R2:W-:Y:S01]  /*1bd0*/  UTCHMMA gdesc[UR14], gdesc[UR18], tmem[UR32], tmem[UR4], idesc[UR5], !UPT ;  /* 0x00ff04120e0075ea */ /* 0x0005e2000f800020 */
[----:B------:R-:W-:Y:S01]  /*1be0*/  UMOV UR56, 0x0 ;  /* 0x0000000000387882 */ /* 0x000fe20000000000 */
[----:B------:R-:W-:Y:S01]  /*1bf0*/  UMOV UR57, 0x4110490 ;  /* 0x0411049000397882 */ /* 0x000fe20000000000 */
[----:B------:R2:W-:Y:S01]  /*1c00*/  UTCHMMA gdesc[UR16], gdesc[UR20], tmem[UR32], tmem[UR24], idesc[UR25], UPT ;  /* 0x00ff1814100075ea */ /* 0x0005e2000b800020 */
        /* <DEDUP_REMOVED lines=12> */
[----:B------:R2:W-:Y:S01]  /*1cd0*/  UTCHMMA gdesc[UR40], gdesc[UR52], tmem[UR32], tmem[UR62], idesc[UR63], UPT ;  /* 0x00ff3e34280075ea */ /* 0x0005e2000b800020 */
[----:B------:R2:W-:Y:S01]  /*1ce0*/  UTCHMMA gdesc[UR42], gdesc[UR54], tmem[UR32], tmem[UR64], idesc[UR65], UPT ;  /* 0x00ff40362a0075ea */ /* 0x0005e2000b800020 */
[----:B------:R-:W-:Y:S01]  /*1cf0*/  NOP ;  /* 0x0000000000007918 */ /* 0x000fe20000000000 */
.L_x_55:
[----:B------:R-:W-:Y:S01]  /*1d00*/  ELECT P0, URZ, PT ;  /* 0x0000000000ff782f */ /* 0x000fe20003800000 */
[----:B--2---:R-:W-:-:S03]  /*1d10*/  UIADD3 UR4, UPT, UPT, UR8, 0x8010, URZ ;  /* 0x0000801008047890 */ /* 0x004fc6000fffe0ff */
[----:B------:R-:W-:Y:S01]  /*1d20*/  ISETP.LT.U32.AND P0, PT, R20, 0x20, P0 ;  /* 0x000000201400780c */ /* 0x000fe20000701070 */
[----:B------:R-:W-:-:S12]  /*1d30*/  UMOV UR5, URZ ;  /* 0x000000ff00057c82 */ /* 0x000fd80008000000 */
[----:B------:R-:W-:Y:S01]  /*1d40*/  VOTEU.ANY UP0, P0 ;  /* 0x0000000000ff7886 */ /* 0x000fe20000000100 */
[----:B------:R-:W-:Y:S01]  /*1d50*/  VOTEU.ANY UP1, P0 ;  /* 0x0000000000ff7886 */ /* 0x000fe20000020100 */
[----:B------:R-:W-:-:S03]  /*1d60*/  ISETP.GE.U32.AND P0, PT, R6, 0x81, PT ;  /* 0x000000810600780c */ /* 0x000fc60003f06070 */
[----:B------:R-:W-:Y:S02]  /*1d70*/  @UP0 UMOV UR24, UR4 ;  /* 0x0000000400180c82 */ /* 0x000fe40008000000 */
[----:B------:R2:W-:Y:S01]  /*1d80*/  @UP1 UTCBAR [UR24], URZ ;  /* 0x000000ff180013e9 */ /* 0x0005e200080000ff */
[----:B------:R-:W-:Y:S06]  /*1d90*/  BAR.SYNC.DEFER_BLOCKING 0x0 ;  /* 0x0000000000007b1d */ /* 0x000fec0000010000 */
[----:B------:R-:W3:Y:S02]  /*1da0*/  SYNCS.PHASECHK.TRANS64.TRYWAIT P1, [UR8+0x8010], RZ ;  /* 0x008010ffff0075a7 */ /* 0x000ee40008021108 */
[----:B--23--:R-:W-:Y:S05]  /*1db0*/  @!P1 BRA `(.L_x_56) ;  /* 0x00000008009c9947 */ /* 0x00cfea0003800000 */
.L_x_67:
[----:B------:R-:W-:Y:S05]  /*1dc0*/  @!P0 BRA `(.L_x_53) ;  /* 0x0000000400188947 */ /* 0x000fea0003800000 */
[----:B------:R-:W-:Y:S01]  /*1dd0*/  IMAD.MOV.U32 R2, RZ, RZ, 0x1 ;  /* 0x00000001ff027424 */ /* 0x000fe200078e00ff */
[----:B------:R-:W2:Y:S01]  /*1de0*/  LDCU UR33, c[0x0][0x3a0] ;  /* 0x00007400ff2177ac */ /* 0x000ea20008000800 */
[----:B------:R-:W-:-:S05]  /*1df0*/  UMOV UR27, 0x80 ;  /* 0x00000080001b7882 */ /* 0x000fca0000000000 */
.L_x_60:
[----:B------:R-:W-:Y:S01]  /*1e00*/  BAR.SYNC.DEFER_BLOCKING 0x0 ;  /* 0x0000000000007b1d */ /* 0x000fe20000010000 */
[----:B-----5:R-:W-:Y:S01]  /*1e10*/  @!P3 IMAD.MOV.U32 R3, RZ, RZ, 0x8000 ;  /* 0x00008000ff03b424 */ /* 0x020fe200078e00ff */
[----:B------:R-:W-:Y:S01]  /*1e20*/  ELECT P1, URZ, PT ;  /* 0x0000000000ff782f */ /* 0x000fe20003820000 */
[----:B------:R-:W-:-:S03]  /*1e30*/  ULOP3.LUT UR30, UR9, 0x1, URZ, 0xc0, !UPT ;  /* 0x00000001091e7892 */ /* 0x000fc6000f8ec0ff */
[C---:B------:R-:W-:Y:S02]  /*1e40*/  ISETP.LT.U32.AND P1, PT, R20.reuse, 0x40, P1 ;  /* 0x000000401400780c */ /* 0x040fe40000f21070 */
[----:B------:R-:W-:Y:S01]  /*1e50*/  ELECT P0, URZ, PT ;  /* 0x0000000000ff782f */ /* 0x000fe20003800000 */
[----:B------:R-:W-:Y:S02]  /*1e60*/  ULEA UR28, UR30, UR8, 0xd ;  /* 0x000000081e1c7291 */ /* 0x000fe4000f8e68ff */
[----:B------:R-:W-:Y:S01]  /*1e70*/  ULEA UR30, UR30, UR27, 0x6 ;  /* 0x0000001b1e1e7291 */ /* 0x000fe2000f8e30ff */
[----:B------:R-:W-:-:S07]  /*1e80*/  ISETP.LT.U32.AND P0, PT, R20, 0x20, P0 ;  /* 0x000000201400780c */ /* 0x000fce0000701070 */
[----:B------:R-:W-:Y:S01]  /*1e90*/  VOTEU.ANY UP0, P1 ;  /* 0x0000000000ff7886 */ /* 0x000fe20000800100 */
[----:B------:R3:W-:Y:S01]  /*1ea0*/  @!P3 SYNCS.ARRIVE.TRANS64 RZ, [UR8+0x8000], R3 ;  /* 0x00800003ffffb9a7 */ /* 0x0007e20008000008 */
[----:B------:R4:W-:Y:S06]  /*1eb0*/  MEMBAR.ALL.CTA ;  /* 0x0000000000007992 */ /* 0x0009ec0000008000 */
[----:B----4-:R-:W4:Y:S01]  /*1ec0*/  FENCE.VIEW.ASYNC.S ;  /* 0x00000000000073c6 */ /* 0x010f220000000000 */
[----:B------:R-:W-:Y:S01]  /*1ed0*/  @UP0 UIADD3 UR29, UPT, UPT, UR8, 0x8000, URZ ;  /* 0x00008000081d0890 */ /* 0x000fe2000fffe0ff */
[----:B----4-:R-:W-:Y:S01]  /*1ee0*/  VOTEU.ANY UP0, P1 ;  /* 0x0000000000ff7886 */ /* 0x010fe20000800100 */
[----:B------:R-:W-:Y:S01]  /*1ef0*/  VOTEU.ANY UP1, P0 ;  /* 0x0000000000ff7886 */ /* 0x000fe20000020100 */
[----:B---3--:R-:W-:-:S04]  /*1f00*/  IMAD.U32 R3, R2, -0x80000000, RZ ;  /* 0x8000000002037824 */ /* 0x008fc800078e00ff */
[----:B------:R-:W-:Y:S02]  /*1f10*/  @UP1 UIADD3 UR24, UPT, UPT, UR8, 0x4000, URZ ;  /* 0x0000400008181890 */ /* 0x000fe4000fffe0ff */
[----:B------:R-:W-:Y:S01]  /*1f20*/  @UP1 UIADD3 UR25, UPT, UPT, UR8, 0x8000, URZ ;  /* 0x0000800008191890 */ /* 0x000fe2000fffe0ff */
[----:B------:R-:W-:Y:S01]  /*1f30*/  VOTEU.ANY UP1, P0 ;  /* 0x0000000000ff7886 */ /* 0x000fe20000020100 */
[----:B------:R-:W-:Y:S06]  /*1f40*/  BAR.SYNC.DEFER_BLOCKING 0x0 ;  /* 0x0000000000007b1d */ /* 0x000fec0000010000 */
[----:B------:R3:W-:Y:S01]  /*1f50*/  @UP0 UTMALDG.2D [UR28], [UR10] ;  /* 0x0000001c0a0005b4 */ /* 0x0007e20008008000 */
[----:B------:R-:W-:Y:S01]  /*1f60*/  UISETP.NE.U32.AND UP0, UPT, UR9, URZ, UPT ;  /* 0x000000ff0900728c */ /* 0x000fe2000bf05070 */
[----:B------:R-:W-:Y:S06]  /*1f70*/  BAR.SYNC.DEFER_BLOCKING 0x0 ;  /* 0x0000000000007b1d */ /* 0x000fec0000010000 */
[----:B------:R3:W-:Y:S02]  /*1f80*/  @UP1 UTMALDG.2D [UR24], [UR6] ;  /* 0x00000018060015b4 */ /* 0x0007e40008008000 */
[----:B------:R-:W-:Y:S06]  /*1f90*/  BAR.SYNC.DEFER_BLOCKING 0x0 ;  /* 0x0000000000007b1d */ /* 0x000fec0000010000 */
[----:B------:R-:W4:Y:S02]  /*1fa0*/  SYNCS.PHASECHK.TRANS64.TRYWAIT P0, [UR8+0x8000], R3 ;  /* 0x00800003ff0075a7 */ /* 0x000f240008001108 */
[----:B---34-:R-:W-:Y:S05]  /*1fb0*/  @!P0 BRA `(.L_x_57) ;  /* 0x0000000800288947 */ /* 0x018fea0003800000 */
.L_x_68:
[----:B------:R-:W-:Y:S05]  /*1fc0*/  BRA.U UP0, `(.L_x_58) ;  /* 0x0000000100647547 */ /* 0x000fea000b800000 */
[----:B------:R-:W-:Y:S01]  /*1fd0*/  UMOV UR24, 0x0 ;  /* 0x0000000000187882 */ /* 0x000fe20000000000 */
[----:B------:R-:W-:Y:S01]  /*1fe0*/  UMOV UR25, 0x4110490 ;  /* 0x0411049000197882 */ /* 0x000fe20000000000 */
[----:B------:R-:W-:Y:S01]  /*1ff0*/  UMOV UR28, 0x0 ;  /* 0x00000000001c7882 */ /* 0x000fe20000000000 */
[----:B------:R-:W-:Y:S01]  /*2000*/  UMOV UR29, 0x4110490 ;  /* 0x04110490001d7882 */ /* 0x000fe20000000000 */
        /* <DEDUP_REMOVED lines=21> */
.L_x_58:
[----:B------:R-:W-:-:S04]  /*2160*/  ELECT P0, URZ, PT ;  /* 0x0000000000ff782f */ /* 0x000fc80003800000 */
[----:B------:R-:W-:-:S13]  /*2170*/  ISETP.LT.U32.AND P0, PT, R20, 0x20, P0 ;  /* 0x000000201400780c */ /* 0x000fda0000701070 */
[----:B------:R-:W-:Y:S01]  /*2180*/  VOTEU.ANY UP0, P0 ;  /* 0x0000000000ff7886 */ /* 0x000fe20000000100 */
[----:B------:R-:W-:-:S04]  /*2190*/  VOTEU.ANY UP1, P0 ;  /* 0x0000000000ff7886 */ /* 0x000fc80000020100 */
[----:B---3--:R-:W-:Y:S02]  /*21a0*/  @UP0 UMOV UR24, UR4 ;  /* 0x0000000400180c82 */ /* 0x008fe40008000000 */
[----:B------:R3:W-:Y:S01]  /*21b0*/  @UP1 UTCBAR [UR24], URZ ;  /* 0x000000ff180013e9 */ /* 0x0007e200080000ff */
[----:B------:R-:W-:Y:S06]  /*21c0*/  BAR.SYNC.DEFER_BLOCKING 0x0 ;  /* 0x0000000000007b1d */ /* 0x000fec0000010000 */
[----:B------:R-:W4:Y:S02]  /*21d0*/  SYNCS.PHASECHK.TRANS64.TRYWAIT P0, [UR8+0x8010], R3 ;  /* 0x00801003ff0075a7 */ /* 0x000f240008001108 */
[----:B---34-:R-:W-:Y:S05]  /*21e0*/  @!P0 BRA `(.L_x_59) ;  /* 0x0000000400a88947 */ /* 0x018fea0003800000 */
.L_x_69:
[----:B------:R-:W-:Y:S01]  /*21f0*/  UIADD3 UR27, UPT, UPT, UR27, 0x80, URZ ;  /* 0x000000801b1b7890 */ /* 0x000fe2000fffe0ff */
[----:B------:R-:W-:-:S03]  /*2200*/  LOP3.LUT R2, R2, 0x1, RZ, 0x3c, !PT ;  /* 0x0000000102027812 */ /* 0x000fc600078e3cff */
[----:B--2---:R-:W-:-:S09]  /*2210*/  UISETP.GE.AND UP0, UPT, UR27, UR33, UPT ;  /* 0x000000211b00728c */ /* 0x004fd2000bf06270 */
[----:B------:R-:W-:Y:S05]  /*2220*/  BRA.U !UP0, `(.L_x_60) ;  /* 0xfffffff908f47547 */ /* 0x000fea000b83ffff */
.L_x_53:
[----:B---34-:R-:W-:Y:S06]  /*2230*/  BAR.SYNC.DEFER_BLOCKING 0x0 ;  /* 0x0000000000007b1d */ /* 0x018fec0000010000 */
[----:B------:R-:W-:Y:S04]  /*2240*/  BSSY.RECONVERGENT B4, `(.L_x_61) ;  /* 0x0000004000047945 */ /* 0x000fe80003800200 */
[----:B------:R-:W-:Y:S05]  /*2250*/  @P3 BRA `(.L_x_62) ;  /* 0x0000000000083947 */ /* 0x000fea0003800000 */
[----:B------:R-:W3:Y:S02]  /*2260*/  SYNCS.CCTL.IV [UR8+0x8000] ;  /* 0x00800000ff0079b1 */ /* 0x000ee40008000008 */
[----:B---3--:R-:W3:Y:S02]  /*2270*/  SYNCS.CCTL.IV [UR8+0x8010] ;  /* 0x00801000ff0079b1 */ /* 0x008ee40008000008 */
.L_x_62:
[----:B--2---:R-:W-:Y:S05]  /*2280*/  BSYNC.RECONVERGENT B4 ;  /* 0x0000000000047941 */ /* 0x004fea0003800200 */
.L_x_61:
[----:B------:R-:W-:Y:S01]  /*2290*/  USHF.L.U32 UR4, UR9, 0x15, URZ ;  /* 0x0000001509047899 */ /* 0x000fe200080006ff */
[C---:B------:R-:W-:Y:S01]  /*22a0*/  IMAD.SHL.U32 R2, R0.reuse, 0x40, RZ ;  /* 0x0000004000027824 */ /* 0x040fe200078e00ff */
[----:B------:R-:W-:Y:S01]  /*22b0*/  USHF.L.U32 UR9, UR9, 0x3, URZ ;  /* 0x0000000309097899 */ /* 0x000fe200080006ff */
[C---:B------:R-:W-:Y:S01]  /*22c0*/  IMAD.SHL.U32 R21, R0.reuse, 0x2, RZ ;  /* 0x0000000200157824 */ /* 0x040fe200078e00ff */
[----:B------:R-:W-:Y:S01]  /*22d0*/  ULOP3.LUT UR4, UR4, 0x600000, URZ, 0xc0, !UPT ;  /* 0x0060000004047892 */ /* 0x000fe2000f8ec0ff */
[C---:B-----5:R-:W-:Y:S01]  /*22e0*/  IMAD.SHL.U32 R3, R0.reuse, 0x10, RZ ;  /* 0x0000001000037824 */ /* 0x060fe200078e00ff */
[----:B------:R-:W-:Y:S01]  /*22f0*/  ULOP3.LUT UR9, UR9, 0x20, URZ, 0xc0, !UPT ;  /* 0x0000002009097892 */ /* 0x000fe2000f8ec0ff */
[----:B------:R-:W-:Y:S01]  /*2300*/  SHF.R.U32.HI R22, RZ, 0x1, R0 ;  /* 0x00000001ff167819 */ /* 0x000fe20000011600 */
[----:B------:R-:W-:Y:S01]  /*2310*/  IMAD.SHL.U32 R0, R0, 0x80, RZ ;  /* 0x0000008000007824 */ /* 0x000fe200078e00ff */
[----:B------:R-:W-:Y:S01]  /*2320*/  LOP3.LUT R2, R2, 0x1800, RZ, 0xc0, !PT ;  /* 0x0000180002027812 */ /* 0x000fe200078ec0ff */
[----:B------:R-:W-:Y:S01]  /*2330*/  UIADD3 UR4, UPT, UPT, UR9, UR4, UR32 ;  /* 0x0000000409047290 */ /* 0x000fe2000fffe020 */
[----:B------:R-:W-:-:S02]  /*2340*/  LOP3.LUT R21, R21, 0x20, RZ, 0xc0, !PT ;  /* 0x0000002015157812 */ /* 0x000fc400078ec0ff */
[----:B------:R-:W-:Y:S02]  /*2350*/  ELECT P0, URZ, PT ;  /* 0x0000000000ff782f */ /* 0x000fe40003800000 */
[----:B------:R-:W-:Y:S01]  /*2360*/  LOP3.LUT R2, R2, 0x70, R3, 0xf8, !PT ;  /* 0x0000007002027812 */ /* 0x000fe200078ef803 */
[----:B------:R-:W-:Y:S01]  /*2370*/  UMOV UR9, UR26 ;  /* 0x0000001a00097c82 */ /* 0x000fe20008000000 */
[----:B------:R-:W-:Y:S01]  /*2380*/  LOP3.LUT R21, R21, 0x40, R22, 0xf8, !PT ;  /* 0x0000004015157812 */ /* 0x000fe200078ef816 */
[----:B------:R-:W-:Y:S01]  /*2390*/  UMOV UR10, UR31 ;  /* 0x0000001f000a7c82 */ /* 0x000fe20008000000 */
[----:B------:R-:W-:Y:S01]  /*23a0*/  ISETP.LT.U32.AND P0, PT, R20, 0x20, P0 ;  /* 0x000000201400780c */ /* 0x000fe20000701070 */
[----:B------:R-:W-:Y:S01]  /*23b0*/  LDTM.16dp32bit_t0_t15.x16 R4, tmem[UR4] ;  /* 0x00000004000479ee */ /* 0x000fe20008a00000 */
[----:B------:R-:W2:Y:S01]  /*23c0*/  LDTM.16dp32bit_t16_t31.x16 R4, tmem[UR4+0x10] ;  /* 0x00001004000479ee */ /* 0x000ea20008a20000 */
[----:B------:R-:W-:Y:S01]  /*23d0*/  LOP3.LUT R21, R2, R21, RZ, 0x3c, !PT ;  /* 0x0000001502157212 */ /* 0x000fe200078e3cff */
[----:B------:R-:W-:-:S03]  /*23e0*/  NOP ;  /* 0x0000000000007918 */ /* 0x000fc60000000000 */
[----:B------:R-:W-:-:S04]  /*23f0*/  LOP3.LUT R0, R21, 0x780, R0, 0xf8, !PT ;  /* 0x0000078015007812 */ /* 0x000fc800078ef800 */
[----:B------:R-:W-:Y:S02]  /*2400*/  LOP3.LUT R2, R0, 0x10, RZ, 0x3c, !PT ;  /* 0x0000001000027812 */ /* 0x000fe400078e3cff */
[----:B--2---:R-:W-:Y:S01]  /*2410*/  VOTEU.ANY UP1, P0 ;  /* 0x0000000000ff7886 */ /* 0x004fe20000020100 */
[----:B------:R-:W-:Y:S01]  /*2420*/  VOTEU.ANY UP0, P0 ;  /* 0x0000000000ff7886 */ /* 0x000fe20000000100 */
[----:B------:R-:W-:Y:S02]  /*2430*/  F2FP.BF16.F32.PACK_AB R4, R5, R4 ;  /* 0x000000040504723e */ /* 0x000fe400000010ff */
[----:B------:R-:W-:Y:S02]  /*2440*/  F2FP.BF16.F32.PACK_AB R5, R7, R6 ;  /* 0x000000060705723e */ /* 0x000fe400000010ff */
[----:B------:R-:W-:Y:S02]  /*2450*/  F2FP.BF16.F32.PACK_AB R12, R13, R12 ;  /* 0x0000000c0d0c723e */ /* 0x000fe400000010ff */
[----:B------:R-:W-:-:S02]  /*2460*/  F2FP.BF16.F32.PACK_AB R6, R9, R8 ;  /* 0x000000080906723e */ /* 0x000fc400000010ff */
[----:B------:R-:W-:Y:S02]  /*2470*/  F2FP.BF16.F32.PACK_AB R7, R11, R10 ;  /* 0x0000000a0b07723e */ /* 0x000fe400000010ff */
[----:B------:R-:W-:Y:S02]  /*2480*/  F2FP.BF16.F32.PACK_AB R13, R15, R14 ;  /* 0x0000000e0f0d723e */ /* 0x000fe400000010ff */
[----:B------:R-:W-:Y:S01]  /*2490*/  F2FP.BF16.F32.PACK_AB R14, R17, R16 ;  /* 0x00000010110e723e */ /* 0x000fe200000010ff */
[----:B---3--:R2:W-:Y:S01]  /*24a0*/  STS.128 [R0+UR8], R4 ;  /* 0x0000000400007988 */ /* 0x0085e20008000c08 */
[----:B------:R-:W-:-:S05]  /*24b0*/  F2FP.BF16.F32.PACK_AB R15, R19, R18 ;  /* 0x00000012130f723e */ /* 0x000fca00000010ff */
[----:B------:R2:W-:Y:S01]  /*24c0*/  STS.128 [R2+UR8], R12 ;  /* 0x0000000c02007988 */ /* 0x0005e20008000c08 */
[----:B------:R3:W-:Y:S06]  /*24d0*/  MEMBAR.ALL.CTA ;  /* 0x0000000000007992 */ /* 0x0007ec0000008000 */
[----:B---3--:R-:W3:Y:S02]  /*24e0*/  FENCE.VIEW.ASYNC.S ;  /* 0x00000000000073c6 */ /* 0x008ee40000000000 */
[----:B---3--:R-:W-:Y:S06]  /*24f0*/  BAR.SYNC.DEFER_BLOCKING 0x0 ;  /* 0x0000000000007b1d */ /* 0x008fec0000010000 */
[----:B------:R2:W-:Y:S01]  /*2500*/  @UP1 UTMASTG.2D [UR8], [UR12] ;  /* 0x000000080c0013b5 */ /* 0x0005e20008008000 */
[----:B------:R0:W-:Y:S01]  /*2510*/  UTMACMDFLUSH ;  /* 0x00000000000079b7 */ /* 0x0001e20000000000 */
[----:B------:R-:W-:-:S04]  /*2520*/  DEPBAR.LE SB0, 0x0 ;  /* 0x000080000000791a */ /* 0x000fc80000000000 */
[----:B------:R-:W-:Y:S08]  /*2530*/  BAR.SYNC.DEFER_BLOCKING 0x0 ;  /* 0x0000000000007b1d */ /* 0x000ff00000010000 */
[----:B------:R-:W-:Y:S06]  /*2540*/  BAR.SYNC.DEFER_BLOCKING 0x0 ;  /* 0x0000000000007b1d */ /* 0x000fec0000010000 */
[----:B--2---:R-:W-:Y:S05]  /*2550*/  @P2 BRA `(.L_x_63) ;  /* 0x0000000000a02947 */ /* 0x004fea0003800000 */
[----:B------:R-:W2:Y:S01]  /*2560*/  S2UR UR5, SR_CgaCtaId ;  /* 0x00000000000579c3 */ /* 0x000ea20000008800 */
[----:B------:R-:W-:Y:S01]  /*2570*/  NOP ;  /* 0x0000000000007918 */ /* 0x000fe20000000000 */
[----:B------:R-:W-:Y:S01]  /*2580*/  UMOV UR4, 0x50 ;  /* 0x0000005000047882 */ /* 0x000fe20000000000 */
[----:B------:R-:W-:Y:S02]  /*2590*/  IMAD.U32 R0, RZ, RZ, UR32 ;  /* 0x00000020ff007e24 */ /* 0x000fe4000f8e00ff */
[----:B------:R-:W-:Y:S02]  /*25a0*/  IMAD.MOV.U32 R3, RZ, RZ, 0x3 ;  /* 0x00000003ff037424 */ /* 0x000fe400078e00ff */
[----:B------:R-:W-:Y:S01]  /*25b0*/  IMAD.MOV.U32 R7, RZ, RZ, 0x1 ;  /* 0x00000001ff077424 */ /* 0x000fe200078e00ff */
[----:B------:R-:W-:-:S04]  /*25c0*/  LOP3.LUT R0, R0, 0xffff, RZ, 0xc0, !PT ;  /* 0x0000ffff00007812 */ /* 0x000fc800078ec0ff */
[----:B------:R-:W-:-:S05]  /*25d0*/  SHF.R.U32.HI R0, RZ, 0x5, R0 ;  /* 0x00000005ff007819 */ /* 0x000fca0000011600 */
[----:B------:R-:W-:Y:S01]  /*25e0*/  VIADD R2, R0, 0x10 ;  /* 0x0000001000027836 */ /* 0x000fe20000000000 */
[----:B------:R-:W-:Y:S01]  /*25f0*/  SHF.L.U32 R0, R3, R0, RZ ;  /* 0x0000000003007219 */ /* 0x000fe200000006ff */
[----:B--2---:R-:W-:-:S03]  /*2600*/  ULEA UR6, UR5, UR4, 0x18 ;  /* 0x0000000405067291 */ /* 0x004fc6000f8ec0ff */
[----:B------:R-:W-:-:S04]  /*2610*/  SHF.L.U32 R3, R7, R2, RZ ;  /* 0x0000000207037219 */ /* 0x000fc800000006ff */
[----:B------:R-:W-:Y:S02]  /*2620*/  LOP3.LUT R0, R3, R0, RZ, 0xfc, !PT ;  /* 0x0000000003007212 */ /* 0x000fe400078efcff */
[----:B------:R-:W2:Y:S02]  /*2630*/  LDS R5, [UR6] ;  /* 0x00000006ff057984 */ /* 0x000ea40008000800 */
[C---:B------:R-:W-:Y:S02]  /*2640*/  LOP3.LUT R2, R0.reuse, 0xffff, RZ, 0xc0, !PT ;  /* 0x0000ffff00027812 */ /* 0x040fe400078ec0ff */
[----:B--2---:R-:W-:-:S04]  /*2650*/  LOP3.LUT R3, R0, 0xffff, R5, 0x80, !PT ;  /* 0x0000ffff00037812 */ /* 0x004fc800078e8005 */
[----:B------:R-:W-:-:S13]  /*2660*/  ISETP.NE.AND P0, PT, R3, R2, PT ;  /* 0x000000020300720c */ /* 0x000fda0003f05270 */
[----:B------:R-:W-:Y:S05]  /*2670*/  @P0 BRA `(.L_x_64) ;  /* 0x0000000000500947 */ /* 0x000fea0003800000 */
[----:B------:R-:W-:Y:S02]  /*2680*/  SHF.R.U32.HI R5, RZ, 0x10, R5 ;  /* 0x00000010ff057819 */ /* 0x000fe40000011605 */
[----:B------:R-:W-:-:S04]  /*2690*/  SHF.R.U32.HI R2, RZ, 0x10, R0 ;  /* 0x00000010ff027819 */ /* 0x000fc80000011600 */
[----:B------:R-:W-:-:S04]  /*26a0*/  LOP3.LUT R5, R5, R2, RZ, 0xc0, !PT ;  /* 0x0000000205057212 */ /* 0x000fc800078ec0ff */
[----:B------:R-:W-:-:S13]  /*26b0*/  ISETP.NE.AND P0, PT, R5, R2, PT ;  /* 0x000000020500720c */ /* 0x000fda0003f05270 */
[----:B------:R-:W-:Y:S05]  /*26c0*/  @P0 BRA `(.L_x_65) ;  /* 0x0000000000300947 */ /* 0x000fea0003800000 */
[----:B------:R-:W-:Y:S01]  /*26d0*/  R2UR UR4, R0 ;  /* 0x00000000000472ca */ /* 0x000fe200000e0000 */
[----:B------:R-:W-:Y:S01]  /*26e0*/  VOTEU.ANY UR5, UPT, PT ;  /* 0x0000000000057886 */ /* 0x000fe200038e0100 */
[----:B------:R-:W2:Y:S01]  /*26f0*/  S2R R0, SR_LANEID ;  /* 0x0000000000007919 */ /* 0x000ea20000000000 */
[----:B------:R-:W-:-:S10]  /*2700*/  UFLO.U32 UR5, UR5 ;  /* 0x00000005000572bd */ /* 0x000fd400080e0000 */
[----:B------:R-:W-:-:S06]  /*2710*/  ULOP3.LUT UR4, URZ, UR4, URZ, 0x33, !UPT ;  /* 0x00000004ff047292 */ /* 0x000fcc000f8e33ff */
[----:B------:R-:W-:-:S04]  /*2720*/  IMAD.U32 R2, RZ, RZ, UR4 ;  /* 0x00000004ff027e24 */ /* 0x000fc8000f8e00ff */
[----:B------:R-:W3:Y:S02]  /*2730*/  REDUX UR7, R2 ;  /* 0x00000000020773c4 */ /* 0x000ee40000000000 */
[----:B------:R4:W-:Y:S01]  /*2740*/  UTCATOMSWS.AND URZ, UR4 ;  /* 0x0000000400ff79e3 */ /* 0x0009e20008000000 */
[----:B--2---:R-:W-:Y:S01]  /*2750*/  ISETP.EQ.U32.AND P0, PT, R0, UR5, PT ;  /* 0x0000000500007c0c */ /* 0x004fe2000bf02070 */
[----:B---3--:R-:W-:-:S12]  /*2760*/  IMAD.U32 R0, RZ, RZ, UR7 ;  /* 0x00000007ff007e24 */ /* 0x008fd8000f8e00ff */
[----:B------:R4:W-:Y:S01]  /*2770*/  @P0 ATOMS.AND RZ, [UR6], R0 ;  /* 0x00000000ffff098c */ /* 0x0009e2000a800006 */
[----:B------:R-:W-:Y:S05]  /*2780*/  BRA `(.L_x_63) ;  /* 0x0000000000147947 */ /* 0x000fea0003800000 */
.L_x_65:
[----:B------:R-:W-:-:S07]  /*2790*/  MOV R2, 0x27b0 ;  /* 0x000027b000027802 */ /* 0x000fce0000000f00 */
[----:B-1----:R-:W-:Y:S05]  /*27a0*/  CALL.REL.NOINC `($__internal_0_$__cuda_sm10x_tcgen05_guardrail_trap_col_being_dealloced_not_returned_by_alloc) ;  /* 0x0000000000447944 */ /* 0x002fea0003c00000 */
[----:B------:R-:W-:Y:S05]  /*27b0*/  BRA `(.L_x_63) ;  /* 0x0000000000087947 */ /* 0x000fea0003800000 */
.L_x_64:
[----:B------:R-:W-:-:S07]  /*27c0*/  MOV R2, 0x27e0 ;  /* 0x000027e000027802 */ /* 0x000fce0000000f00 */
[----:B-1----:R-:W-:Y:S05]  /*27d0*/  CALL.REL.NOINC `($__internal_2_$__cuda_sm10x_tcgen05_guardrail_trap_unallocated_columns_being_dealloced) ;  /* 0x0000000000507944 */ /* 0x002fea0003c00000 */
.L_x_63:
[----:B------:R-:W-:Y:S01]  /*27e0*/  NOP ;  /* 0x0000000000007918 */ /* 0x000fe20000000000 */
[----:B----4-:R-:W-:Y:S05]  /*27f0*/  EXIT ;  /* 0x000000000000794d */ /* 0x010fea0003800000 */
.L_x_54:
[----:B------:R-:W2:Y:S02]  /*2800*/  SYNCS.PHASECHK.TRANS64.TRYWAIT P0, [UR8+0x8000], RZ ;  /* 0x008000ffff0075a7 */ /* 0x000ea40008001108 */
[----:B--2---:R-:W-:Y:S05]  /*2810*/  @!P0 BRA `(.L_x_54) ;  /* 0xfffffffc00f88947 */ /* 0x004fea000383ffff */
[----:B------:R-:W-:Y:S05]  /*2820*/  BRA `(.L_x_66) ;  /* 0xfffffff000cc7947 */ /* 0x000fea000383ffff */
.L_x_56:
[----:B------:R-:W2:Y:S02]  /*2830*/  SYNCS.PHASECHK.TRANS64.TRYWAIT P1, [UR8+0x8010], RZ ;  /* 0x008010ffff0075a7 */ /* 0x000ea40008021108 */
[----:B--2---:R-:W-:Y:S05]  /*2840*/  @!P1 BRA `(.L_x_56) ;  /* 0xfffffffc00f89947 */ /* 0x004fea000383ffff */
[----:B------:R-:W-:Y:S05]  /*2850*/  BRA `(.L_x_67) ;  /* 0xfffffff400587947 */ /* 0x000fea000383ffff */
.L_x_57:
[----:B------:R-:W3:Y:S02]  /*2860*/  SYNCS.PHASECHK.TRANS64.TRYWAIT P0, [UR8+0x8000], R3 ;  /* 0x00800003ff0075a7 */ /* 0x000ee40008001108 */
[----:B---3--:R-:W-:Y:S05]  /*2870*/  @!P0 BRA `(.L_x_57) ;  /* 0xfffffffc00f88947 */ /* 0x008fea000383ffff */
[----:B------:R-:W-:Y:S05]  /*2880*/  BRA `(.L_x_68) ;  /* 0xfffffff400cc7947 */ /* 0x000fea000383ffff */
.L_x_59:
[----:B------:R-:W3:Y:S02]  /*2890*/  SYNCS.PHASECHK.TRANS64.TRYWAIT P0, [UR8+0x8010], R3 ;  /* 0x00801003ff0075a7 */ /* 0x000ee40008001108 */
[----:B---3--:R-:W-:Y:S05]  /*28a0*/  @!P0 BRA `(.L_x_59) ;  /* 0xfffffffc00f88947 */ /* 0x008fea000383ffff */
[----:B------:R-:W-:Y:S05]  /*28b0*/  BRA `(.L_x_69) ;  /* 0xfffffff8004c7947 */ /* 0x000fea000383ffff */
        .weak           $__internal_0_$__cuda_sm10x_tcgen05_guardrail_trap_col_being_dealloced_not_returned_by_alloc
        .type           $__internal_0_$__cuda_sm10x_tcgen05_guardrail_trap_col_being_dealloced_not_returned_by_alloc,@function
        .size           $__internal_0_$__cuda_sm10x_tcgen05_guardrail_trap_col_being_dealloced_not_returned_by_alloc,($__internal_1_$__cuda_sm10x_tcgen05_guardrail_trap_phase_invalid_during_alloc - $__internal_0_$__cuda_sm10x_tcgen05_guardrail_trap_col_being_dealloced_not_returned_by_alloc)
$__internal_0_$__cuda_sm10x_tcgen05_guardrail_trap_col_being_dealloced_not_returned_by_alloc:
[----:B------:R-:W-:Y:S05]  /*28c0*/  BPT.TRAP 0x1 ;  /* 0x000000040000795c */ /* 0x000fea0000300000 */
[----:B------:R-:W-:-:S04]  /*28d0*/  IMAD.MOV.U32 R3, RZ, RZ, 0x0 ;  /* 0x00000000ff037424 */ /* 0x000fc800078e00ff */
[----:B------:R-:W-:Y:S05]  /*28e0*/  RET.REL.NODEC R2 `(gluon_tcgen05) ;  /* 0xffffffd402c47950 */ /* 0x000fea0003c3ffff */
        .weak           $__internal_1_$__cuda_sm10x_tcgen05_guardrail_trap_phase_invalid_during_alloc
        .type           $__internal_1_$__cuda_sm10x_tcgen05_guardrail_trap_phase_invalid_during_alloc,@function
        .size           $__internal_1_$__cuda_sm10x_tcgen05_guardrail_trap_phase_invalid_during_alloc,($__internal_2_$__cuda_sm10x_tcgen05_guardrail_trap_unallocated_columns_being_dealloced - $__internal_1_$__cuda_sm10x_tcgen05_guardrail_trap_phase_invalid_during_alloc)
$__internal_1_$__cuda_sm10x_tcgen05_guardrail_trap_phase_invalid_during_alloc:
[----:B------:R-:W-:Y:S05]  /*28f0*/  BPT.TRAP 0x1 ;  /* 0x000000040000795c */ /* 0x000fea0000300000 */
[----:B------:R-:W-:-:S04]  /*2900*/  IMAD.MOV.U32 R3, RZ, RZ, 0x0 ;  /* 0x00000000ff037424 */ /* 0x000fc800078e00ff */
[----:B------:R-:W-:Y:S05]  /*2910*/  RET.REL.NODEC R2 `(gluon_tcgen05) ;  /* 0xffffffd402b87950 */ /* 0x000fea0003c3ffff */
        .weak           $__internal_2_$__cuda_sm10x_tcgen05_guardrail_trap_unallocated_columns_being_dealloced
        .type           $__internal_2_$__cuda_sm10x_tcgen05_guardrail_trap_unallocated_columns_being_dealloced,@function
        .size           $__internal_2_$__cuda_sm10x_tcgen05_guardrail_trap_unallocated_columns_being_dealloced,(.L_x_73 - $__internal_2_$__cuda_sm10x_tcgen05_guardrail_trap_unallocated_columns_being_dealloced)
$__internal_2_$__cuda_sm10x_tcgen05_guardrail_trap_unallocated_columns_being_dealloced:
[----:B------:R-:W-:Y:S05]  /*2920*/  BPT.TRAP 0x1 ;  /* 0x000000040000795c */ /* 0x000fea0000300000 */
[----:B------:R-:W-:-:S04]  /*2930*/  IMAD.MOV.U32 R3, RZ, RZ, 0x0 ;  /* 0x00000000ff037424 */ /* 0x000fc800078e00ff */
[----:B------:R-:W-:Y:S05]  /*2940*/  RET.REL.NODEC R2 `(gluon_tcgen05) ;  /* 0xffffffd402ac7950 */ /* 0x000fea0003c3ffff */
.L_x_70:
[----:B------:R-:W-:-:S00]  /*2950*/  BRA `(.L_x_70) ;  /* 0xfffffffc00fc7947 */ /* 0x000fc0000383ffff */
[----:B------:R-:W-:-:S00]  /*2960*/  NOP ;  /* 0x0000000000007918 */ /* 0x000fc00000000000 */
        /* <DEDUP_REMOVED lines=9> */
.L_x_73:


//--------------------- .nv.shared.gluon_tcgen05  --------------------------
	.section	.nv.shared.gluon_tcgen05,"aw",@nobits
	.sectionflags	@""
	.align	16
	.zero		1024


//--------------------- .nv.shared.reserved.0     --------------------------
	.section	.nv.shared.reserved.0,"aw",@nobits
	.align	8
	.weak		__nv_reservedSMEM_offset_0_alias
	.size		__nv_reservedSMEM_offset_0_alias, 0, 64
	.other		__nv_reservedSMEM_offset_0_alias,@"STO_CUDA_RESERVED_SHARED STV_DEFAULT"
__nv_reservedSMEM_offset_0_alias:
	.zero		0
.nv.shared.reserved.0:
	.zero		64
	.weak		__nv_reservedSMEM_allocation_phase
	.type		__nv_reservedSMEM_allocation_phase,@object
	.size		__nv_reservedSMEM_allocation_phase,(.L_0 - __nv_reservedSMEM_allocation_phase)
__nv_reservedSMEM_allocation_phase:
	.zero		1
.L_0:
	.zero		7
	.weak		__nv_reservedSMEM_devtool_atexit_pc
	.type		__nv_reservedSMEM_devtool_atexit_pc,@object
	.size		__nv_reservedSMEM_devtool_atexit_pc,(__nv_reservedSMEM_allocation_mask - __nv_reservedSMEM_devtool_atexit_pc)
__nv_reservedSMEM_devtool_atexit_pc:
	.zero		8
	.weak		__nv_reservedSMEM_allocation_mask
	.type		__nv_reservedSMEM_allocation_mask,@object
	.size		__nv_reservedSMEM_allocation_mask,(.L_2 - __nv_reservedSMEM_allocation_mask)
__nv_reservedSMEM_allocation_mask:
	.zero		4
.L_2:


//--------------------- .nv.constant0.gluon_tcgen05 --------------------------
	.section	.nv.constant0.gluon_tcgen05,"a",@progbits
	.sectionflags	@""
	.align	4
.nv.constant0.gluon_tcgen05:
	.zero		976


//--------------------- SYMBOLS --------------------------

	.type		.nv.reservedSmem.offset0,@object
	.size		.nv.reservedSmem.offset0,0x4
	.type		.nv.reservedSmem.cap,@object
	.size		.nv.reservedSmem.cap,0x4
